//
// Generated by NVIDIA NVVM Compiler
//
// Compiler Build ID: CL-36424714
// Cuda compilation tools, release 13.0, V13.0.88
// Based on NVVM 20.0.0
//

.version 9.0
.target sm_100
.address_size 64

	// .globl	_Z12kernel_naivePfS_S_
.global .align 1 .b8 _ZN34_INTERNAL_1939bfd5_4_k_cu_be028f884cuda3std3__45__cpo5beginE[1];
.global .align 1 .b8 _ZN34_INTERNAL_1939bfd5_4_k_cu_be028f884cuda3std3__45__cpo3endE[1];
.global .align 1 .b8 _ZN34_INTERNAL_1939bfd5_4_k_cu_be028f884cuda3std3__45__cpo6cbeginE[1];
.global .align 1 .b8 _ZN34_INTERNAL_1939bfd5_4_k_cu_be028f884cuda3std3__45__cpo4cendE[1];
.global .align 1 .b8 _ZN34_INTERNAL_1939bfd5_4_k_cu_be028f884cuda3std3__45__cpo6rbeginE[1];
.global .align 1 .b8 _ZN34_INTERNAL_1939bfd5_4_k_cu_be028f884cuda3std3__45__cpo4rendE[1];
.global .align 1 .b8 _ZN34_INTERNAL_1939bfd5_4_k_cu_be028f884cuda3std3__45__cpo7crbeginE[1];
.global .align 1 .b8 _ZN34_INTERNAL_1939bfd5_4_k_cu_be028f884cuda3std3__45__cpo5crendE[1];
.global .align 1 .b8 _ZN34_INTERNAL_1939bfd5_4_k_cu_be028f884cuda3std3__436_GLOBAL__N__1939bfd5_4_k_cu_be028f886ignoreE[1];
.global .align 1 .b8 _ZN34_INTERNAL_1939bfd5_4_k_cu_be028f884cuda3std3__419piecewise_constructE[1];
.global .align 1 .b8 _ZN34_INTERNAL_1939bfd5_4_k_cu_be028f884cuda3std3__48in_placeE[1];
.global .align 1 .b8 _ZN34_INTERNAL_1939bfd5_4_k_cu_be028f884cuda3std3__420unreachable_sentinelE[1];
.global .align 1 .b8 _ZN34_INTERNAL_1939bfd5_4_k_cu_be028f884cuda3std3__47nulloptE[1];
.global .align 1 .b8 _ZN34_INTERNAL_1939bfd5_4_k_cu_be028f884cuda3std3__48unexpectE[1];
.global .align 1 .b8 _ZN34_INTERNAL_1939bfd5_4_k_cu_be028f884cuda3std6ranges3__45__cpo4swapE[1];
.global .align 1 .b8 _ZN34_INTERNAL_1939bfd5_4_k_cu_be028f884cuda3std6ranges3__45__cpo9iter_moveE[1];
.global .align 1 .b8 _ZN34_INTERNAL_1939bfd5_4_k_cu_be028f884cuda3std6ranges3__45__cpo5beginE[1];
.global .align 1 .b8 _ZN34_INTERNAL_1939bfd5_4_k_cu_be028f884cuda3std6ranges3__45__cpo3endE[1];
.global .align 1 .b8 _ZN34_INTERNAL_1939bfd5_4_k_cu_be028f884cuda3std6ranges3__45__cpo6cbeginE[1];
.global .align 1 .b8 _ZN34_INTERNAL_1939bfd5_4_k_cu_be028f884cuda3std6ranges3__45__cpo4cendE[1];
.global .align 1 .b8 _ZN34_INTERNAL_1939bfd5_4_k_cu_be028f884cuda3std6ranges3__45__cpo7advanceE[1];
.global .align 1 .b8 _ZN34_INTERNAL_1939bfd5_4_k_cu_be028f884cuda3std6ranges3__45__cpo9iter_swapE[1];
.global .align 1 .b8 _ZN34_INTERNAL_1939bfd5_4_k_cu_be028f884cuda3std6ranges3__45__cpo4nextE[1];
.global .align 1 .b8 _ZN34_INTERNAL_1939bfd5_4_k_cu_be028f884cuda3std6ranges3__45__cpo4prevE[1];
.global .align 1 .b8 _ZN34_INTERNAL_1939bfd5_4_k_cu_be028f884cuda3std6ranges3__45__cpo4dataE[1];
.global .align 1 .b8 _ZN34_INTERNAL_1939bfd5_4_k_cu_be028f884cuda3std6ranges3__45__cpo5cdataE[1];
.global .align 1 .b8 _ZN34_INTERNAL_1939bfd5_4_k_cu_be028f884cuda3std6ranges3__45__cpo4sizeE[1];
.global .align 1 .b8 _ZN34_INTERNAL_1939bfd5_4_k_cu_be028f884cuda3std6ranges3__45__cpo5ssizeE[1];
.global .align 1 .b8 _ZN34_INTERNAL_1939bfd5_4_k_cu_be028f884cuda3std6ranges3__45__cpo8distanceE[1];
.global .align 1 .b8 _ZN34_INTERNAL_1939bfd5_4_k_cu_be028f886thrust24THRUST_300001_SM_1000_NS8cuda_cub3parE[1];
.global .align 1 .b8 _ZN34_INTERNAL_1939bfd5_4_k_cu_be028f886thrust24THRUST_300001_SM_1000_NS8cuda_cub10par_nosyncE[1];
.global .align 1 .b8 _ZN34_INTERNAL_1939bfd5_4_k_cu_be028f886thrust24THRUST_300001_SM_1000_NS6system6detail10sequential3seqE[1];
.global .align 1 .b8 _ZN34_INTERNAL_1939bfd5_4_k_cu_be028f886thrust24THRUST_300001_SM_1000_NS12placeholders2_1E[1];
.global .align 1 .b8 _ZN34_INTERNAL_1939bfd5_4_k_cu_be028f886thrust24THRUST_300001_SM_1000_NS12placeholders2_2E[1];
.global .align 1 .b8 _ZN34_INTERNAL_1939bfd5_4_k_cu_be028f886thrust24THRUST_300001_SM_1000_NS12placeholders2_3E[1];
.global .align 1 .b8 _ZN34_INTERNAL_1939bfd5_4_k_cu_be028f886thrust24THRUST_300001_SM_1000_NS12placeholders2_4E[1];
.global .align 1 .b8 _ZN34_INTERNAL_1939bfd5_4_k_cu_be028f886thrust24THRUST_300001_SM_1000_NS12placeholders2_5E[1];
.global .align 1 .b8 _ZN34_INTERNAL_1939bfd5_4_k_cu_be028f886thrust24THRUST_300001_SM_1000_NS12placeholders2_6E[1];
.global .align 1 .b8 _ZN34_INTERNAL_1939bfd5_4_k_cu_be028f886thrust24THRUST_300001_SM_1000_NS12placeholders2_7E[1];
.global .align 1 .b8 _ZN34_INTERNAL_1939bfd5_4_k_cu_be028f886thrust24THRUST_300001_SM_1000_NS12placeholders2_8E[1];
.global .align 1 .b8 _ZN34_INTERNAL_1939bfd5_4_k_cu_be028f886thrust24THRUST_300001_SM_1000_NS12placeholders2_9E[1];
.global .align 1 .b8 _ZN34_INTERNAL_1939bfd5_4_k_cu_be028f886thrust24THRUST_300001_SM_1000_NS12placeholders3_10E[1];
.global .align 1 .b8 _ZN34_INTERNAL_1939bfd5_4_k_cu_be028f886thrust24THRUST_300001_SM_1000_NS3seqE[1];

.visible .entry _Z12kernel_naivePfS_S_(
	.param .u64 .ptr .align 1 _Z12kernel_naivePfS_S__param_0,
	.param .u64 .ptr .align 1 _Z12kernel_naivePfS_S__param_1,
	.param .u64 .ptr .align 1 _Z12kernel_naivePfS_S__param_2
)
{
	.reg .pred 	%p<2>;
	.reg .b32 	%r<6>;
	.reg .b32 	%f<13>;
	.reg .b64 	%rd<11>;

	ld.param.u64 	%rd1, [_Z12kernel_naivePfS_S__param_0];
	ld.param.u64 	%rd2, [_Z12kernel_naivePfS_S__param_1];
	ld.param.u64 	%rd3, [_Z12kernel_naivePfS_S__param_2];
	mov.u32 	%r2, %ntid.x;
	mov.u32 	%r3, %ctaid.x;
	mov.u32 	%r4, %tid.x;
	mad.lo.s32 	%r5, %r2, %r3, %r4;
	shl.b32 	%r1, %r5, 2;
	setp.gt.u32 	%p1, %r1, 99999999;
	@%p1 bra 	$L__BB0_2;
	cvta.to.global.u64 	%rd4, %rd1;
	cvta.to.global.u64 	%rd5, %rd2;
	cvta.to.global.u64 	%rd6, %rd3;
	mul.wide.u32 	%rd7, %r1, 4;
	add.s64 	%rd8, %rd4, %rd7;
	ld.global.f32 	%f1, [%rd8];
	add.s64 	%rd9, %rd5, %rd7;
	ld.global.f32 	%f2, [%rd9];
	ld.global.f32 	%f3, [%rd8+4];
	ld.global.f32 	%f4, [%rd9+4];
	ld.global.f32 	%f5, [%rd8+8];
	ld.global.f32 	%f6, [%rd9+8];
	ld.global.f32 	%f7, [%rd8+12];
	ld.global.f32 	%f8, [%rd9+12];
	add.f32 	%f9, %f1, %f2;
	add.f32 	%f10, %f3, %f4;
	add.f32 	%f11, %f5, %f6;
	add.f32 	%f12, %f7, %f8;
	add.s64 	%rd10, %rd6, %rd7;
	st.global.f32 	[%rd10], %f9;
	st.global.f32 	[%rd10+4], %f10;
	st.global.f32 	[%rd10+8], %f11;
	st.global.f32 	[%rd10+12], %f12;
$L__BB0_2:
	ret;

}
	// .globl	_Z13kernel_float2PfS_S_
.visible .entry _Z13kernel_float2PfS_S_(
	.param .u64 .ptr .align 1 _Z13kernel_float2PfS_S__param_0,
	.param .u64 .ptr .align 1 _Z13kernel_float2PfS_S__param_1,
	.param .u64 .ptr .align 1 _Z13kernel_float2PfS_S__param_2
)
{
	.reg .pred 	%p<2>;
	.reg .b32 	%r<6>;
	.reg .b32 	%f<13>;
	.reg .b64 	%rd<11>;

	ld.param.u64 	%rd1, [_Z13kernel_float2PfS_S__param_0];
	ld.param.u64 	%rd2, [_Z13kernel_float2PfS_S__param_1];
	ld.param.u64 	%rd3, [_Z13kernel_float2PfS_S__param_2];
	mov.u32 	%r2, %ntid.x;
	mov.u32 	%r3, %ctaid.x;
	mov.u32 	%r4, %tid.x;
	mad.lo.s32 	%r5, %r2, %r3, %r4;
	shl.b32 	%r1, %r5, 2;
	setp.gt.u32 	%p1, %r1, 99999999;
	@%p1 bra 	$L__BB1_2;
	cvta.to.global.u64 	%rd4, %rd1;
	cvta.to.global.u64 	%rd5, %rd2;
	cvta.to.global.u64 	%rd6, %rd3;
	mul.wide.u32 	%rd7, %r1, 4;
	add.s64 	%rd8, %rd4, %rd7;
	ld.global.v2.f32 	{%f1, %f2}, [%rd8];
	add.s64 	%rd9, %rd5, %rd7;
	ld.global.v2.f32 	{%f3, %f4}, [%rd9];
	ld.global.v2.f32 	{%f5, %f6}, [%rd8+8];
	ld.global.v2.f32 	{%f7, %f8}, [%rd9+8];
	add.s64 	%rd10, %rd6, %rd7;
	add.f32 	%f9, %f1, %f3;
	add.f32 	%f10, %f2, %f4;
	st.global.v2.f32 	[%rd10], {%f9, %f10};
	add.f32 	%f11, %f5, %f7;
	add.f32 	%f12, %f6, %f8;
	st.global.v2.f32 	[%rd10+8], {%f11, %f12};
$L__BB1_2:
	ret;

}
	// .globl	_Z20kernel_float2_thrustP6float2S0_S0_
.visible .entry _Z20kernel_float2_thrustP6float2S0_S0_(
	.param .u64 .ptr .align 1 _Z20kernel_float2_thrustP6float2S0_S0__param_0,
	.param .u64 .ptr .align 1 _Z20kernel_float2_thrustP6float2S0_S0__param_1,
	.param .u64 .ptr .align 1 _Z20kernel_float2_thrustP6float2S0_S0__param_2
)
{
	.reg .pred 	%p<2>;
	.reg .b32 	%r<6>;
	.reg .b32 	%f<13>;
	.reg .b64 	%rd<11>;

	ld.param.u64 	%rd1, [_Z20kernel_float2_thrustP6float2S0_S0__param_0];
	ld.param.u64 	%rd2, [_Z20kernel_float2_thrustP6float2S0_S0__param_1];
	ld.param.u64 	%rd3, [_Z20kernel_float2_thrustP6float2S0_S0__param_2];
	mov.u32 	%r2, %ntid.x;
	mov.u32 	%r3, %ctaid.x;
	mov.u32 	%r4, %tid.x;
	mad.lo.s32 	%r5, %r2, %r3, %r4;
	shl.b32 	%r1, %r5, 1;
	setp.gt.u32 	%p1, %r1, 99999999;
	@%p1 bra 	$L__BB2_2;
	cvta.to.global.u64 	%rd4, %rd1;
	cvta.to.global.u64 	%rd5, %rd2;
	cvta.to.global.u64 	%rd6, %rd3;
	mul.wide.u32 	%rd7, %r1, 8;
	add.s64 	%rd8, %rd4, %rd7;
	ld.global.v2.f32 	{%f1, %f2}, [%rd8];
	add.s64 	%rd9, %rd5, %rd7;
	ld.global.v2.f32 	{%f3, %f4}, [%rd9];
	ld.global.v2.f32 	{%f5, %f6}, [%rd8+8];
	ld.global.v2.f32 	{%f7, %f8}, [%rd9+8];
	add.f32 	%f9, %f1, %f3;
	add.f32 	%f10, %f2, %f4;
	add.f32 	%f11, %f5, %f7;
	add.f32 	%f12, %f6, %f8;
	add.s64 	%rd10, %rd6, %rd7;
	st.global.v2.f32 	[%rd10], {%f9, %f10};
	st.global.v2.f32 	[%rd10+8], {%f11, %f12};
$L__BB2_2:
	ret;

}
	// .globl	_Z20kernel_float4_thrustP6float4S0_S0_
.visible .entry _Z20kernel_float4_thrustP6float4S0_S0_(
	.param .u64 .ptr .align 1 _Z20kernel_float4_thrustP6float4S0_S0__param_0,
	.param .u64 .ptr .align 1 _Z20kernel_float4_thrustP6float4S0_S0__param_1,
	.param .u64 .ptr .align 1 _Z20kernel_float4_thrustP6float4S0_S0__param_2
)
{
	.reg .pred 	%p<2>;
	.reg .b32 	%r<5>;
	.reg .b32 	%f<13>;
	.reg .b64 	%rd<11>;

	ld.param.u64 	%rd1, [_Z20kernel_float4_thrustP6float4S0_S0__param_0];
	ld.param.u64 	%rd2, [_Z20kernel_float4_thrustP6float4S0_S0__param_1];
	ld.param.u64 	%rd3, [_Z20kernel_float4_thrustP6float4S0_S0__param_2];
	mov.u32 	%r2, %ntid.x;
	mov.u32 	%r3, %ctaid.x;
	mov.u32 	%r4, %tid.x;
	mad.lo.s32 	%r1, %r2, %r3, %r4;
	setp.gt.u32 	%p1, %r1, 24999999;
	@%p1 bra 	$L__BB3_2;
	cvta.to.global.u64 	%rd4, %rd1;
	cvta.to.global.u64 	%rd5, %rd2;
	cvta.to.global.u64 	%rd6, %rd3;
	mul.wide.u32 	%rd7, %r1, 16;
	add.s64 	%rd8, %rd4, %rd7;
	ld.global.v4.f32 	{%f1, %f2, %f3, %f4}, [%rd8];
	add.s64 	%rd9, %rd5, %rd7;
	ld.global.v4.f32 	{%f5, %f6, %f7, %f8}, [%rd9];
	add.f32 	%f9, %f1, %f5;
	add.f32 	%f10, %f2, %f6;
	add.f32 	%f11, %f3, %f7;
	add.f32 	%f12, %f4, %f8;
	add.s64 	%rd10, %rd6, %rd7;
	st.global.v4.f32 	[%rd10], {%f9, %f10, %f11, %f12};
$L__BB3_2:
	ret;

}
	// .globl	_ZN3cub18CUB_300001_SM_10006detail11EmptyKernelIvEEvv
.visible .entry _ZN3cub18CUB_300001_SM_10006detail11EmptyKernelIvEEvv()
{


	ret;

}
	// .globl	_ZN3cub18CUB_300001_SM_10006detail8for_each13static_kernelINS2_12policy_hub_t12policy_500_tEmN6thrust24THRUST_300001_SM_1000_NS8cuda_cub20__uninitialized_fill7functorINS7_10device_ptrIfEEfEEEEvT0_T1_
.visible .entry _ZN3cub18CUB_300001_SM_10006detail8for_each13static_kernelINS2_12policy_hub_t12policy_500_tEmN6thrust24THRUST_300001_SM_1000_NS8cuda_cub20__uninitialized_fill7functorINS7_10device_ptrIfEEfEEEEvT0_T1_(
	.param .u64 _ZN3cub18CUB_300001_SM_10006detail8for_each13static_kernelINS2_12policy_hub_t12policy_500_tEmN6thrust24THRUST_300001_SM_1000_NS8cuda_cub20__uninitialized_fill7functorINS7_10device_ptrIfEEfEEEEvT0_T1__param_0,
	.param .align 8 .b8 _ZN3cub18CUB_300001_SM_10006detail8for_each13static_kernelINS2_12policy_hub_t12policy_500_tEmN6thrust24THRUST_300001_SM_1000_NS8cuda_cub20__uninitialized_fill7functorINS7_10device_ptrIfEEfEEEEvT0_T1__param_1[16]
)
.maxntid 256
{
	.reg .pred 	%p<4>;
	.reg .b16 	%rs<5>;
	.reg .b32 	%r<10>;
	.reg .b32 	%f<3>;
	.reg .b64 	%rd<16>;

	ld.param.f32 	%f2, [_ZN3cub18CUB_300001_SM_10006detail8for_each13static_kernelINS2_12policy_hub_t12policy_500_tEmN6thrust24THRUST_300001_SM_1000_NS8cuda_cub20__uninitialized_fill7functorINS7_10device_ptrIfEEfEEEEvT0_T1__param_1+8];
	ld.param.u64 	%rd4, [_ZN3cub18CUB_300001_SM_10006detail8for_each13static_kernelINS2_12policy_hub_t12policy_500_tEmN6thrust24THRUST_300001_SM_1000_NS8cuda_cub20__uninitialized_fill7functorINS7_10device_ptrIfEEfEEEEvT0_T1__param_1];
	ld.param.u64 	%rd5, [_ZN3cub18CUB_300001_SM_10006detail8for_each13static_kernelINS2_12policy_hub_t12policy_500_tEmN6thrust24THRUST_300001_SM_1000_NS8cuda_cub20__uninitialized_fill7functorINS7_10device_ptrIfEEfEEEEvT0_T1__param_0];
	mov.u32 	%r7, %ctaid.x;
	mul.wide.u32 	%rd1, %r7, 512;
	sub.s64 	%rd2, %rd5, %rd1;
	setp.lt.u64 	%p1, %rd2, 512;
	@%p1 bra 	$L__BB5_2;
	mov.u32 	%r9, %tid.x;
	cvta.to.global.u64 	%rd11, %rd4;
	cvt.u64.u32 	%rd12, %r9;
	add.s64 	%rd13, %rd1, %rd12;
	shl.b64 	%rd14, %rd13, 2;
	add.s64 	%rd15, %rd11, %rd14;
	st.global.f32 	[%rd15], %f2;
	st.global.f32 	[%rd15+1024], %f2;
	bra.uni 	$L__BB5_6;
$L__BB5_2:
	cvta.to.global.u64 	%rd6, %rd4;
	mov.u32 	%r1, %tid.x;
	cvt.u64.u32 	%rd7, %r1;
	setp.le.u64 	%p2, %rd2, %rd7;
	add.s64 	%rd8, %rd1, %rd7;
	shl.b64 	%rd9, %rd8, 2;
	add.s64 	%rd3, %rd6, %rd9;
	@%p2 bra 	$L__BB5_4;
	st.global.f32 	[%rd3], %f2;
$L__BB5_4:
	add.s32 	%r8, %r1, 256;
	cvt.u64.u32 	%rd10, %r8;
	setp.le.u64 	%p3, %rd2, %rd10;
	@%p3 bra 	$L__BB5_6;
	st.global.f32 	[%rd3+1024], %f2;
$L__BB5_6:
	ret;

}


// ===== COMPILED SASS (sm_100) =====

	.target	sm_100

	.elftype	@"ET_EXEC"


//--------------------- .note.nv.tkinfo           --------------------------
	.section	.note.nv.tkinfo,"",@"SHT_NOTE"
	.sectionflags	@"SHF_NOTE_NV_TKINFO"
	.tkinfo
        /*0018*/ 	.word	0x00000002
        /*0030*/ 	.string	""
        /*0030*/ 	.string	"ptxas"
        /*0030*/ 	.string	"Cuda compilation tools, release 13.0, V13.0.88"
        /*0030*/ 	.string	"Build cuda_13.0.r13.0/compiler.36424714_0"
        /*0030*/ 	.string	"-arch sm_100 -m 64 "



//--------------------- .note.nv.cuinfo           --------------------------
	.section	.note.nv.cuinfo,"",@"SHT_NOTE"
	.sectionflags	@"SHF_NOTE_NV_CUINFO"
        /*0018*/ 	.short	0x0002
        /*001a*/ 	.short	0x0064
        /*001c*/ 	.short	0x0082
	.zero		2


//--------------------- .nv.info                  --------------------------
	.section	.nv.info,"",@"SHT_CUDA_INFO"
	.align	4


	//----- nvinfo : EIATTR_REGCOUNT
	.align		4
        /*0000*/ 	.byte	0x04, 0x2f
        /*0002*/ 	.short	(.L_44 - .L_43)
	.align		4
.L_43:
        /*0004*/ 	.word	index@(_Z12kernel_naivePfS_S_)
        /*0008*/ 	.word	0x00000014


	//----- nvinfo : EIATTR_FRAME_SIZE
	.align		4
.L_44:
        /*000c*/ 	.byte	0x04, 0x11
        /*000e*/ 	.short	(.L_46 - .L_45)
	.align		4
.L_45:
        /*0010*/ 	.word	index@(_Z12kernel_naivePfS_S_)
        /*0014*/ 	.word	0x00000000


	//----- nvinfo : EIATTR_REGCOUNT
	.align		4
.L_46:
        /*0018*/ 	.byte	0x04, 0x2f
        /*001a*/ 	.short	(.L_48 - .L_47)
	.align		4
.L_47:
        /*001c*/ 	.word	index@(_Z13kernel_float2PfS_S_)
        /*0020*/ 	.word	0x00000014


	//----- nvinfo : EIATTR_FRAME_SIZE
	.align		4
.L_48:
        /*0024*/ 	.byte	0x04, 0x11
        /*0026*/ 	.short	(.L_50 - .L_49)
	.align		4
.L_49:
        /*0028*/ 	.word	index@(_Z13kernel_float2PfS_S_)
        /*002c*/ 	.word	0x00000000


	//----- nvinfo : EIATTR_REGCOUNT
	.align		4
.L_50:
        /*0030*/ 	.byte	0x04, 0x2f
        /*0032*/ 	.short	(.L_52 - .L_51)
	.align		4
.L_51:
        /*0034*/ 	.word	index@(_Z20kernel_float2_thrustP6float2S0_S0_)
        /*0038*/ 	.word	0x00000014


	//----- nvinfo : EIATTR_FRAME_SIZE
	.align		4
.L_52:
        /*003c*/ 	.byte	0x04, 0x11
        /*003e*/ 	.short	(.L_54 - .L_53)
	.align		4
.L_53:
        /*0040*/ 	.word	index@(_Z20kernel_float2_thrustP6float2S0_S0_)
        /*0044*/ 	.word	0x00000000


	//----- nvinfo : EIATTR_REGCOUNT
	.align		4
.L_54:
        /*0048*/ 	.byte	0x04, 0x2f
        /*004a*/ 	.short	(.L_56 - .L_55)
	.align		4
.L_55:
        /*004c*/ 	.word	index@(_Z20kernel_float4_thrustP6float4S0_S0_)
        /*0050*/ 	.word	0x00000016


	//----- nvinfo : EIATTR_FRAME_SIZE
	.align		4
.L_56:
        /*0054*/ 	.byte	0x04, 0x11
        /*0056*/ 	.short	(.L_58 - .L_57)
	.align		4
.L_57:
        /*0058*/ 	.word	index@(_Z20kernel_float4_thrustP6float4S0_S0_)
        /*005c*/ 	.word	0x00000000


	//----- nvinfo : EIATTR_REGCOUNT
	.align		4
.L_58:
        /*0060*/ 	.byte	0x04, 0x2f
        /*0062*/ 	.short	(.L_60 - .L_59)
	.align		4
.L_59:
        /*0064*/ 	.word	index@(_ZN3cub18CUB_300001_SM_10006detail11EmptyKernelIvEEvv)
        /*0068*/ 	.word	0x00000004


	//----- nvinfo : EIATTR_FRAME_SIZE
	.align		4
.L_60:
        /*006c*/ 	.byte	0x04, 0x11
        /*006e*/ 	.short	(.L_62 - .L_61)
	.align		4
.L_61:
        /*0070*/ 	.word	index@(_ZN3cub18CUB_300001_SM_10006detail11EmptyKernelIvEEvv)
        /*0074*/ 	.word	0x00000000


	//----- nvinfo : EIATTR_REGCOUNT
	.align		4
.L_62:
        /*0078*/ 	.byte	0x04, 0x2f
        /*007a*/ 	.short	(.L_64 - .L_63)
	.align		4
.L_63:
        /*007c*/ 	.word	index@(_ZN3cub18CUB_300001_SM_10006detail8for_each13static_kernelINS2_12policy_hub_t12policy_500_tEmN6thrust24THRUST_300001_SM_1000_NS8cuda_cub20__uninitialized_fill7functorINS7_10device_ptrIfEEfEEEEvT0_T1_)
        /*0080*/ 	.word	0x00000008


	//----- nvinfo : EIATTR_FRAME_SIZE
	.align		4
.L_64:
        /*0084*/ 	.byte	0x04, 0x11
        /*0086*/ 	.short	(.L_66 - .L_65)
	.align		4
.L_65:
        /*0088*/ 	.word	index@(_ZN3cub18CUB_300001_SM_10006detail8for_each13static_kernelINS2_12policy_hub_t12policy_500_tEmN6thrust24THRUST_300001_SM_1000_NS8cuda_cub20__uninitialized_fill7functorINS7_10device_ptrIfEEfEEEEvT0_T1_)
        /*008c*/ 	.word	0x00000000


	//----- nvinfo : EIATTR_MIN_STACK_SIZE
	.align		4
.L_66:
        /*0090*/ 	.byte	0x04, 0x12
        /*0092*/ 	.short	(.L_68 - .L_67)
	.align		4
.L_67:
        /*0094*/ 	.word	index@(_ZN3cub18CUB_300001_SM_10006detail8for_each13static_kernelINS2_12policy_hub_t12policy_500_tEmN6thrust24THRUST_300001_SM_1000_NS8cuda_cub20__uninitialized_fill7functorINS7_10device_ptrIfEEfEEEEvT0_T1_)
        /*0098*/ 	.word	0x00000000


	//----- nvinfo : EIATTR_MIN_STACK_SIZE
	.align		4
.L_68:
        /*009c*/ 	.byte	0x04, 0x12
        /*009e*/ 	.short	(.L_70 - .L_69)
	.align		4
.L_69:
        /*00a0*/ 	.word	index@(_ZN3cub18CUB_300001_SM_10006detail11EmptyKernelIvEEvv)
        /*00a4*/ 	.word	0x00000000


	//----- nvinfo : EIATTR_MIN_STACK_SIZE
	.align		4
.L_70:
        /*00a8*/ 	.byte	0x04, 0x12
        /*00aa*/ 	.short	(.L_72 - .L_71)
	.align		4
.L_71:
        /*00ac*/ 	.word	index@(_Z20kernel_float4_thrustP6float4S0_S0_)
        /*00b0*/ 	.word	0x00000000


	//----- nvinfo : EIATTR_MIN_STACK_SIZE
	.align		4
.L_72:
        /*00b4*/ 	.byte	0x04, 0x12
        /*00b6*/ 	.short	(.L_74 - .L_73)
	.align		4
.L_73:
        /*00b8*/ 	.word	index@(_Z20kernel_float2_thrustP6float2S0_S0_)
        /*00bc*/ 	.word	0x00000000


	//----- nvinfo : EIATTR_MIN_STACK_SIZE
	.align		4
.L_74:
        /*00c0*/ 	.byte	0x04, 0x12
        /*00c2*/ 	.short	(.L_76 - .L_75)
	.align		4
.L_75:
        /*00c4*/ 	.word	index@(_Z13kernel_float2PfS_S_)
        /*00c8*/ 	.word	0x00000000


	//----- nvinfo : EIATTR_MIN_STACK_SIZE
	.align		4
.L_76:
        /*00cc*/ 	.byte	0x04, 0x12
        /*00ce*/ 	.short	(.L_78 - .L_77)
	.align		4
.L_77:
        /*00d0*/ 	.word	index@(_Z12kernel_naivePfS_S_)
        /*00d4*/ 	.word	0x00000000
.L_78:


//--------------------- .nv.compat                --------------------------
	.section	.nv.compat,"",@"SHT_CUDA_COMPAT_INFO"
	.align	4
        /*0000*/ 	.byte	0x02, 0x09, 0x00, 0x00, 0x02, 0x02, 0x01, 0x00, 0x02, 0x05, 0x05, 0x00, 0x03, 0x07, 0x01, 0x01
        /*0010*/ 	.byte	0x02, 0x03, 0x00, 0x00, 0x02, 0x06, 0x01, 0x00, 0x04, 0x0b, 0x08, 0x00, 0x09, 0x00, 0x00, 0x00
        /*0020*/ 	.byte	0x00, 0x00, 0x00, 0x00


//--------------------- .nv.info._ZN3cub18CUB_300001_SM_10006detail8for_each13static_kernelINS2_12policy_hub_t12policy_500_tEmN6thrust24THRUST_300001_SM_1000_NS8cuda_cub20__uninitialized_fill7functorINS7_10device_ptrIfEEfEEEEvT0_T1_ --------------------------
	.section	.nv.info._ZN3cub18CUB_300001_SM_10006detail8for_each13static_kernelINS2_12policy_hub_t12policy_500_tEmN6thrust24THRUST_300001_SM_1000_NS8cuda_cub20__uninitialized_fill7functorINS7_10device_ptrIfEEfEEEEvT0_T1_,"",@"SHT_CUDA_INFO"
	.sectionflags	@""
	.align	4


	//----- nvinfo : EIATTR_CUDA_API_VERSION
	.align		4
        /*0000*/ 	.byte	0x04, 0x37
        /*0002*/ 	.short	(.L_80 - .L_79)
.L_79:
        /*0004*/ 	.word	0x00000082


	//----- nvinfo : EIATTR_KPARAM_INFO
	.align		4
.L_80:
        /*0008*/ 	.byte	0x04, 0x17
        /*000a*/ 	.short	(.L_82 - .L_81)
.L_81:
        /*000c*/ 	.word	0x00000000
        /*0010*/ 	.short	0x0001
        /*0012*/ 	.short	0x0008
        /*0014*/ 	.byte	0x00, 0xf0, 0x41, 0x00


	//----- nvinfo : EIATTR_KPARAM_INFO
	.align		4
.L_82:
        /*0018*/ 	.byte	0x04, 0x17
        /*001a*/ 	.short	(.L_84 - .L_83)
.L_83:
        /*001c*/ 	.word	0x00000000
        /*0020*/ 	.short	0x0000
        /*0022*/ 	.short	0x0000
        /*0024*/ 	.byte	0x00, 0xf0, 0x21, 0x00


	//----- nvinfo : EIATTR_SPARSE_MMA_MASK
	.align		4
.L_84:
        /*0028*/ 	.byte	0x03, 0x50
        /*002a*/ 	.short	0x0000


	//----- nvinfo : EIATTR_MAXREG_COUNT
	.align		4
        /*002c*/ 	.byte	0x03, 0x1b
        /*002e*/ 	.short	0x00ff


	//----- nvinfo : EIATTR_MERCURY_ISA_VERSION
	.align		4
        /*0030*/ 	.byte	0x03, 0x5f
        /*0032*/ 	.short	0x0101


	//----- nvinfo : EIATTR_VRC_CTA_INIT_COUNT
	.align		4
        /*0034*/ 	.byte	0x02, 0x4a
	.zero		1
	.zero		1


	//----- nvinfo : EIATTR_EXIT_INSTR_OFFSETS
	.align		4
        /*0038*/ 	.byte	0x04, 0x1c
        /*003a*/ 	.short	(.L_86 - .L_85)


	//   ....[0]....
.L_85:
        /*003c*/ 	.word	0x00000130


	//   ....[1]....
        /*0040*/ 	.word	0x00000230


	//   ....[2]....
        /*0044*/ 	.word	0x00000260


	//----- nvinfo : EIATTR_MAX_THREADS
	.align		4
.L_86:
        /*0048*/ 	.byte	0x04, 0x05
        /*004a*/ 	.short	(.L_88 - .L_87)
.L_87:
        /*004c*/ 	.word	0x00000100
        /*0050*/ 	.word	0x00000001
        /*0054*/ 	.word	0x00000001


	//----- nvinfo : EIATTR_CBANK_PARAM_SIZE
	.align		4
.L_88:
        /*0058*/ 	.byte	0x03, 0x19
        /*005a*/ 	.short	0x0018


	//----- nvinfo : EIATTR_PARAM_CBANK
	.align		4
        /*005c*/ 	.byte	0x04, 0x0a
        /*005e*/ 	.short	(.L_90 - .L_89)
	.align		4
.L_89:
        /*0060*/ 	.word	index@(.nv.constant0._ZN3cub18CUB_300001_SM_10006detail8for_each13static_kernelINS2_12policy_hub_t12policy_500_tEmN6thrust24THRUST_300001_SM_1000_NS8cuda_cub20__uninitialized_fill7functorINS7_10device_ptrIfEEfEEEEvT0_T1_)
        /*0064*/ 	.short	0x0380
        /*0066*/ 	.short	0x0018


	//----- nvinfo : EIATTR_SW_WAR
	.align		4
.L_90:
        /*0068*/ 	.byte	0x04, 0x36
        /*006a*/ 	.short	(.L_92 - .L_91)
.L_91:
        /*006c*/ 	.word	0x00000008
.L_92:


//--------------------- .nv.info._ZN3cub18CUB_300001_SM_10006detail11EmptyKernelIvEEvv --------------------------
	.section	.nv.info._ZN3cub18CUB_300001_SM_10006detail11EmptyKernelIvEEvv,"",@"SHT_CUDA_INFO"
	.sectionflags	@""
	.align	4


	//----- nvinfo : EIATTR_CUDA_API_VERSION
	.align		4
        /*0000*/ 	.byte	0x04, 0x37
        /*0002*/ 	.short	(.L_94 - .L_93)
.L_93:
        /*0004*/ 	.word	0x00000082


	//----- nvinfo : EIATTR_SPARSE_MMA_MASK
	.align		4
.L_94:
        /*0008*/ 	.byte	0x03, 0x50
        /*000a*/ 	.short	0x0000


	//----- nvinfo : EIATTR_MAXREG_COUNT
	.align		4
        /*000c*/ 	.byte	0x03, 0x1b
        /*000e*/ 	.short	0x00ff


	//----- nvinfo : EIATTR_MERCURY_ISA_VERSION
	.align		4
        /*0010*/ 	.byte	0x03, 0x5f
        /*0012*/ 	.short	0x0101


	//----- nvinfo : EIATTR_VRC_CTA_INIT_COUNT
	.align		4
        /*0014*/ 	.byte	0x02, 0x4a
	.zero		1
	.zero		1


	//----- nvinfo : EIATTR_EXIT_INSTR_OFFSETS
	.align		4
        /*0018*/ 	.byte	0x04, 0x1c
        /*001a*/ 	.short	(.L_96 - .L_95)


	//   ....[0]....
.L_95:
        /*001c*/ 	.word	0x00000010


	//----- nvinfo : EIATTR_SW_WAR
	.align		4
.L_96:
        /*0020*/ 	.byte	0x04, 0x36
        /*0022*/ 	.short	(.L_98 - .L_97)
.L_97:
        /*0024*/ 	.word	0x00000008
.L_98:


//--------------------- .nv.info._Z20kernel_float4_thrustP6float4S0_S0_ --------------------------
	.section	.nv.info._Z20kernel_float4_thrustP6float4S0_S0_,"",@"SHT_CUDA_INFO"
	.sectionflags	@""
	.align	4


	//----- nvinfo : EIATTR_CUDA_API_VERSION
	.align		4
        /*0000*/ 	.byte	0x04, 0x37
        /*0002*/ 	.short	(.L_100 - .L_99)
.L_99:
        /*0004*/ 	.word	0x00000082


	//----- nvinfo : EIATTR_KPARAM_INFO
	.align		4
.L_100:
        /*0008*/ 	.byte	0x04, 0x17
        /*000a*/ 	.short	(.L_102 - .L_101)
.L_101:
        /*000c*/ 	.word	0x00000000
        /*0010*/ 	.short	0x0002
        /*0012*/ 	.short	0x0010
        /*0014*/ 	.byte	0x00, 0xf5, 0x21, 0x00


	//----- nvinfo : EIATTR_KPARAM_INFO
	.align		4
.L_102:
        /*0018*/ 	.byte	0x04, 0x17
        /*001a*/ 	.short	(.L_104 - .L_103)
.L_103:
        /*001c*/ 	.word	0x00000000
        /*0020*/ 	.short	0x0001
        /*0022*/ 	.short	0x0008
        /*0024*/ 	.byte	0x00, 0xf5, 0x21, 0x00


	//----- nvinfo : EIATTR_KPARAM_INFO
	.align		4
.L_104:
        /*0028*/ 	.byte	0x04, 0x17
        /*002a*/ 	.short	(.L_106 - .L_105)
.L_105:
        /*002c*/ 	.word	0x00000000
        /*0030*/ 	.short	0x0000
        /*0032*/ 	.short	0x0000
        /*0034*/ 	.byte	0x00, 0xf5, 0x21, 0x00


	//----- nvinfo : EIATTR_SPARSE_MMA_MASK
	.align		4
.L_106:
        /*0038*/ 	.byte	0x03, 0x50
        /*003a*/ 	.short	0x0000


	//----- nvinfo : EIATTR_MAXREG_COUNT
	.align		4
        /*003c*/ 	.byte	0x03, 0x1b
        /*003e*/ 	.short	0x00ff


	//----- nvinfo : EIATTR_MERCURY_ISA_VERSION
	.align		4
        /*0040*/ 	.byte	0x03, 0x5f
        /*0042*/ 	.short	0x0101


	//----- nvinfo : EIATTR_VRC_CTA_INIT_COUNT
	.align		4
        /*0044*/ 	.byte	0x02, 0x4a
	.zero		1
	.zero		1


	//----- nvinfo : EIATTR_EXIT_INSTR_OFFSETS
	.align		4
        /*0048*/ 	.byte	0x04, 0x1c
        /*004a*/ 	.short	(.L_108 - .L_107)


	//   ....[0]....
.L_107:
        /*004c*/ 	.word	0x00000060


	//   ....[1]....
        /*0050*/ 	.word	0x00000150


	//----- nvinfo : EIATTR_CBANK_PARAM_SIZE
	.align		4
.L_108:
        /*0054*/ 	.byte	0x03, 0x19
        /*0056*/ 	.short	0x0018


	//----- nvinfo : EIATTR_PARAM_CBANK
	.align		4
        /*0058*/ 	.byte	0x04, 0x0a
        /*005a*/ 	.short	(.L_110 - .L_109)
	.align		4
.L_109:
        /*005c*/ 	.word	index@(.nv.constant0._Z20kernel_float4_thrustP6float4S0_S0_)
        /*0060*/ 	.short	0x0380
        /*0062*/ 	.short	0x0018


	//----- nvinfo : EIATTR_SW_WAR
	.align		4
.L_110:
        /*0064*/ 	.byte	0x04, 0x36
        /*0066*/ 	.short	(.L_112 - .L_111)
.L_111:
        /*0068*/ 	.word	0x00000008
.L_112:


//--------------------- .nv.info._Z20kernel_float2_thrustP6float2S0_S0_ --------------------------
	.section	.nv.info._Z20kernel_float2_thrustP6float2S0_S0_,"",@"SHT_CUDA_INFO"
	.sectionflags	@""
	.align	4


	//----- nvinfo : EIATTR_CUDA_API_VERSION
	.align		4
        /*0000*/ 	.byte	0x04, 0x37
        /*0002*/ 	.short	(.L_114 - .L_113)
.L_113:
        /*0004*/ 	.word	0x00000082


	//----- nvinfo : EIATTR_KPARAM_INFO
	.align		4
.L_114:
        /*0008*/ 	.byte	0x04, 0x17
        /*000a*/ 	.short	(.L_116 - .L_115)
.L_115:
        /*000c*/ 	.word	0x00000000
        /*0010*/ 	.short	0x0002
        /*0012*/ 	.short	0x0010
        /*0014*/ 	.byte	0x00, 0xf5, 0x21, 0x00


	//----- nvinfo : EIATTR_KPARAM_INFO
	.align		4
.L_116:
        /*0018*/ 	.byte	0x04, 0x17
        /*001a*/ 	.short	(.L_118 - .L_117)
.L_117:
        /*001c*/ 	.word	0x00000000
        /*0020*/ 	.short	0x0001
        /*0022*/ 	.short	0x0008
        /*0024*/ 	.byte	0x00, 0xf5, 0x21, 0x00


	//----- nvinfo : EIATTR_KPARAM_INFO
	.align		4
.L_118:
        /*0028*/ 	.byte	0x04, 0x17
        /*002a*/ 	.short	(.L_120 - .L_119)
.L_119:
        /*002c*/ 	.word	0x00000000
        /*0030*/ 	.short	0x0000
        /*0032*/ 	.short	0x0000
        /*0034*/ 	.byte	0x00, 0xf5, 0x21, 0x00


	//----- nvinfo : EIATTR_SPARSE_MMA_MASK
	.align		4
.L_120:
        /*0038*/ 	.byte	0x03, 0x50
        /*003a*/ 	.short	0x0000


	//----- nvinfo : EIATTR_MAXREG_COUNT
	.align		4
        /*003c*/ 	.byte	0x03, 0x1b
        /*003e*/ 	.short	0x00ff


	//----- nvinfo : EIATTR_MERCURY_ISA_VERSION
	.align		4
        /*0040*/ 	.byte	0x03, 0x5f
        /*0042*/ 	.short	0x0101


	//----- nvinfo : EIATTR_VRC_CTA_INIT_COUNT
	.align		4
        /*0044*/ 	.byte	0x02, 0x4a
	.zero		1
	.zero		1


	//----- nvinfo : EIATTR_EXIT_INSTR_OFFSETS
	.align		4
        /*0048*/ 	.byte	0x04, 0x1c
        /*004a*/ 	.short	(.L_122 - .L_121)


	//   ....[0]....
.L_121:
        /*004c*/ 	.word	0x00000070


	//   ....[1]....
        /*0050*/ 	.word	0x00000190


	//----- nvinfo : EIATTR_CBANK_PARAM_SIZE
	.align		4
.L_122:
        /*0054*/ 	.byte	0x03, 0x19
        /*0056*/ 	.short	0x0018


	//----- nvinfo : EIATTR_PARAM_CBANK
	.align		4
        /*0058*/ 	.byte	0x04, 0x0a
        /*005a*/ 	.short	(.L_124 - .L_123)
	.align		4
.L_123:
        /*005c*/ 	.word	index@(.nv.constant0._Z20kernel_float2_thrustP6float2S0_S0_)
        /*0060*/ 	.short	0x0380
        /*0062*/ 	.short	0x0018


	//----- nvinfo : EIATTR_SW_WAR
	.align		4
.L_124:
        /*0064*/ 	.byte	0x04, 0x36
        /*0066*/ 	.short	(.L_126 - .L_125)
.L_125:
        /*0068*/ 	.word	0x00000008
.L_126:


//--------------------- .nv.info._Z13kernel_float2PfS_S_ --------------------------
	.section	.nv.info._Z13kernel_float2PfS_S_,"",@"SHT_CUDA_INFO"
	.sectionflags	@""
	.align	4


	//----- nvinfo : EIATTR_CUDA_API_VERSION
	.align		4
        /*0000*/ 	.byte	0x04, 0x37
        /*0002*/ 	.short	(.L_128 - .L_127)
.L_127:
        /*0004*/ 	.word	0x00000082


	//----- nvinfo : EIATTR_KPARAM_INFO
	.align		4
.L_128:
        /*0008*/ 	.byte	0x04, 0x17
        /*000a*/ 	.short	(.L_130 - .L_129)
.L_129:
        /*000c*/ 	.word	0x00000000
        /*0010*/ 	.short	0x0002
        /*0012*/ 	.short	0x0010
        /*0014*/ 	.byte	0x00, 0xf5, 0x21, 0x00


	//----- nvinfo : EIATTR_KPARAM_INFO
	.align		4
.L_130:
        /*0018*/ 	.byte	0x04, 0x17
        /*001a*/ 	.short	(.L_132 - .L_131)
.L_131:
        /*001c*/ 	.word	0x00000000
        /*0020*/ 	.short	0x0001
        /*0022*/ 	.short	0x0008
        /*0024*/ 	.byte	0x00, 0xf5, 0x21, 0x00


	//----- nvinfo : EIATTR_KPARAM_INFO
	.align		4
.L_132:
        /*0028*/ 	.byte	0x04, 0x17
        /*002a*/ 	.short	(.L_134 - .L_133)
.L_133:
        /*002c*/ 	.word	0x00000000
        /*0030*/ 	.short	0x0000
        /*0032*/ 	.short	0x0000
        /*0034*/ 	.byte	0x00, 0xf5, 0x21, 0x00


	//----- nvinfo : EIATTR_SPARSE_MMA_MASK
	.align		4
.L_134:
        /*0038*/ 	.byte	0x03, 0x50
        /*003a*/ 	.short	0x0000


	//----- nvinfo : EIATTR_MAXREG_COUNT
	.align		4
        /*003c*/ 	.byte	0x03, 0x1b
        /*003e*/ 	.short	0x00ff


	//----- nvinfo : EIATTR_MERCURY_ISA_VERSION
	.align		4
        /*0040*/ 	.byte	0x03, 0x5f
        /*0042*/ 	.short	0x0101


	//----- nvinfo : EIATTR_VRC_CTA_INIT_COUNT
	.align		4
        /*0044*/ 	.byte	0x02, 0x4a
	.zero		1
	.zero		1


	//----- nvinfo : EIATTR_EXIT_INSTR_OFFSETS
	.align		4
        /*0048*/ 	.byte	0x04, 0x1c
        /*004a*/ 	.short	(.L_136 - .L_135)


	//   ....[0]....
.L_135:
        /*004c*/ 	.word	0x00000070


	//   ....[1]....
        /*0050*/ 	.word	0x00000190


	//----- nvinfo : EIATTR_CBANK_PARAM_SIZE
	.align		4
.L_136:
        /*0054*/ 	.byte	0x03, 0x19
        /*0056*/ 	.short	0x0018


	//----- nvinfo : EIATTR_PARAM_CBANK
	.align		4
        /*0058*/ 	.byte	0x04, 0x0a
        /*005a*/ 	.short	(.L_138 - .L_137)
	.align		4
.L_137:
        /*005c*/ 	.word	index@(.nv.constant0._Z13kernel_float2PfS_S_)
        /*0060*/ 	.short	0x0380
        /*0062*/ 	.short	0x0018


	//----- nvinfo : EIATTR_SW_WAR
	.align		4
.L_138:
        /*0064*/ 	.byte	0x04, 0x36
        /*0066*/ 	.short	(.L_140 - .L_139)
.L_139:
        /*0068*/ 	.word	0x00000008
.L_140:


//--------------------- .nv.info._Z12kernel_naivePfS_S_ --------------------------
	.section	.nv.info._Z12kernel_naivePfS_S_,"",@"SHT_CUDA_INFO"
	.sectionflags	@""
	.align	4


	//----- nvinfo : EIATTR_CUDA_API_VERSION
	.align		4
        /*0000*/ 	.byte	0x04, 0x37
        /*0002*/ 	.short	(.L_142 - .L_141)
.L_141:
        /*0004*/ 	.word	0x00000082


	//----- nvinfo : EIATTR_KPARAM_INFO
	.align		4
.L_142:
        /*0008*/ 	.byte	0x04, 0x17
        /*000a*/ 	.short	(.L_144 - .L_143)
.L_143:
        /*000c*/ 	.word	0x00000000
        /*0010*/ 	.short	0x0002
        /*0012*/ 	.short	0x0010
        /*0014*/ 	.byte	0x00, 0xf5, 0x21, 0x00


	//----- nvinfo : EIATTR_KPARAM_INFO
	.align		4
.L_144:
        /*0018*/ 	.byte	0x04, 0x17
        /*001a*/ 	.short	(.L_146 - .L_145)
.L_145:
        /*001c*/ 	.word	0x00000000
        /*0020*/ 	.short	0x0001
        /*0022*/ 	.short	0x0008
        /*0024*/ 	.byte	0x00, 0xf5, 0x21, 0x00


	//----- nvinfo : EIATTR_KPARAM_INFO
	.align		4
.L_146:
        /*0028*/ 	.byte	0x04, 0x17
        /*002a*/ 	.short	(.L_148 - .L_147)
.L_147:
        /*002c*/ 	.word	0x00000000
        /*0030*/ 	.short	0x0000
        /*0032*/ 	.short	0x0000
        /*0034*/ 	.byte	0x00, 0xf5, 0x21, 0x00


	//----- nvinfo : EIATTR_SPARSE_MMA_MASK
	.align		4
.L_148:
        /*0038*/ 	.byte	0x03, 0x50
        /*003a*/ 	.short	0x0000


	//----- nvinfo : EIATTR_MAXREG_COUNT
	.align		4
        /*003c*/ 	.byte	0x03, 0x1b
        /*003e*/ 	.short	0x00ff


	//----- nvinfo : EIATTR_MERCURY_ISA_VERSION
	.align		4
        /*0040*/ 	.byte	0x03, 0x5f
        /*0042*/ 	.short	0x0101


	//----- nvinfo : EIATTR_VRC_CTA_INIT_COUNT
	.align		4
        /*0044*/ 	.byte	0x02, 0x4a
	.zero		1
	.zero		1


	//----- nvinfo : EIATTR_EXIT_INSTR_OFFSETS
	.align		4
        /*0048*/ 	.byte	0x04, 0x1c
        /*004a*/ 	.short	(.L_150 - .L_149)


	//   ....[0]....
.L_149:
        /*004c*/ 	.word	0x00000070


	//   ....[1]....
        /*0050*/ 	.word	0x000001f0


	//----- nvinfo : EIATTR_CBANK_PARAM_SIZE
	.align		4
.L_150:
        /*0054*/ 	.byte	0x03, 0x19
        /*0056*/ 	.short	0x0018


	//----- nvinfo : EIATTR_PARAM_CBANK
	.align		4
        /*0058*/ 	.byte	0x04, 0x0a
        /*005a*/ 	.short	(.L_152 - .L_151)
	.align		4
.L_151:
        /*005c*/ 	.word	index@(.nv.constant0._Z12kernel_naivePfS_S_)
        /*0060*/ 	.short	0x0380
        /*0062*/ 	.short	0x0018


	//----- nvinfo : EIATTR_SW_WAR
	.align		4
.L_152:
        /*0064*/ 	.byte	0x04, 0x36
        /*0066*/ 	.short	(.L_154 - .L_153)
.L_153:
        /*0068*/ 	.word	0x00000008
.L_154:


//--------------------- .nv.callgraph             --------------------------
	.section	.nv.callgraph,"",@"SHT_CUDA_CALLGRAPH"
	.align	4
	.sectionentsize	8
	.align		4
        /*0000*/ 	.word	0x00000000
	.align		4
        /*0004*/ 	.word	0xffffffff
	.align		4
        /*0008*/ 	.word	0x00000000
	.align		4
        /*000c*/ 	.word	0xfffffffe
	.align		4
        /*0010*/ 	.word	0x00000000
	.align		4
        /*0014*/ 	.word	0xfffffffd
	.align		4
        /*0018*/ 	.word	0x00000000
	.align		4
        /*001c*/ 	.word	0xfffffffc


//--------------------- .nv.constant4             --------------------------
	.section	.nv.constant4,"a",@progbits
	.align	8
	.align		8
.nv.constant4:
        /*0000*/ 	.dword	_ZN34_INTERNAL_1939bfd5_4_k_cu_be028f884cuda3std3__45__cpo5beginE
	.align		8
        /*0008*/ 	.dword	_ZN34_INTERNAL_1939bfd5_4_k_cu_be028f884cuda3std3__45__cpo3endE
	.align		8
        /*0010*/ 	.dword	_ZN34_INTERNAL_1939bfd5_4_k_cu_be028f884cuda3std3__45__cpo6cbeginE
	.align		8
        /*0018*/ 	.dword	_ZN34_INTERNAL_1939bfd5_4_k_cu_be028f884cuda3std3__45__cpo4cendE
	.align		8
        /*0020*/ 	.dword	_ZN34_INTERNAL_1939bfd5_4_k_cu_be028f884cuda3std3__45__cpo6rbeginE
	.align		8
        /*0028*/ 	.dword	_ZN34_INTERNAL_1939bfd5_4_k_cu_be028f884cuda3std3__45__cpo4rendE
	.align		8
        /*0030*/ 	.dword	_ZN34_INTERNAL_1939bfd5_4_k_cu_be028f884cuda3std3__45__cpo7crbeginE
	.align		8
        /*0038*/ 	.dword	_ZN34_INTERNAL_1939bfd5_4_k_cu_be028f884cuda3std3__45__cpo5crendE
	.align		8
        /*0040*/ 	.dword	_ZN34_INTERNAL_1939bfd5_4_k_cu_be028f884cuda3std3__436_GLOBAL__N__1939bfd5_4_k_cu_be028f886ignoreE
	.align		8
        /*0048*/ 	.dword	_ZN34_INTERNAL_1939bfd5_4_k_cu_be028f884cuda3std3__419piecewise_constructE
	.align		8
        /*0050*/ 	.dword	_ZN34_INTERNAL_1939bfd5_4_k_cu_be028f884cuda3std3__48in_placeE
	.align		8
        /*0058*/ 	.dword	_ZN34_INTERNAL_1939bfd5_4_k_cu_be028f884cuda3std3__420unreachable_sentinelE
	.align		8
        /*0060*/ 	.dword	_ZN34_INTERNAL_1939bfd5_4_k_cu_be028f884cuda3std3__47nulloptE
	.align		8
        /*0068*/ 	.dword	_ZN34_INTERNAL_1939bfd5_4_k_cu_be028f884cuda3std3__48unexpectE
	.align		8
        /*0070*/ 	.dword	_ZN34_INTERNAL_1939bfd5_4_k_cu_be028f884cuda3std6ranges3__45__cpo4swapE
	.align		8
        /*0078*/ 	.dword	_ZN34_INTERNAL_1939bfd5_4_k_cu_be028f884cuda3std6ranges3__45__cpo9iter_moveE
	.align		8
        /*0080*/ 	.dword	_ZN34_INTERNAL_1939bfd5_4_k_cu_be028f884cuda3std6ranges3__45__cpo5beginE
	.align		8
        /*0088*/ 	.dword	_ZN34_INTERNAL_1939bfd5_4_k_cu_be028f884cuda3std6ranges3__45__cpo3endE
	.align		8
        /*0090*/ 	.dword	_ZN34_INTERNAL_1939bfd5_4_k_cu_be028f884cuda3std6ranges3__45__cpo6cbeginE
	.align		8
        /*0098*/ 	.dword	_ZN34_INTERNAL_1939bfd5_4_k_cu_be028f884cuda3std6ranges3__45__cpo4cendE
	.align		8
        /*00a0*/ 	.dword	_ZN34_INTERNAL_1939bfd5_4_k_cu_be028f884cuda3std6ranges3__45__cpo7advanceE
	.align		8
        /*00a8*/ 	.dword	_ZN34_INTERNAL_1939bfd5_4_k_cu_be028f884cuda3std6ranges3__45__cpo9iter_swapE
	.align		8
        /*00b0*/ 	.dword	_ZN34_INTERNAL_1939bfd5_4_k_cu_be028f884cuda3std6ranges3__45__cpo4nextE
	.align		8
        /*00b8*/ 	.dword	_ZN34_INTERNAL_1939bfd5_4_k_cu_be028f884cuda3std6ranges3__45__cpo4prevE
	.align		8
        /*00c0*/ 	.dword	_ZN34_INTERNAL_1939bfd5_4_k_cu_be028f884cuda3std6ranges3__45__cpo4dataE
	.align		8
        /*00c8*/ 	.dword	_ZN34_INTERNAL_1939bfd5_4_k_cu_be028f884cuda3std6ranges3__45__cpo5cdataE
	.align		8
        /*00d0*/ 	.dword	_ZN34_INTERNAL_1939bfd5_4_k_cu_be028f884cuda3std6ranges3__45__cpo4sizeE
	.align		8
        /*00d8*/ 	.dword	_ZN34_INTERNAL_1939bfd5_4_k_cu_be028f884cuda3std6ranges3__45__cpo5ssizeE
	.align		8
        /*00e0*/ 	.dword	_ZN34_INTERNAL_1939bfd5_4_k_cu_be028f884cuda3std6ranges3__45__cpo8distanceE
	.align		8
        /*00e8*/ 	.dword	_ZN34_INTERNAL_1939bfd5_4_k_cu_be028f886thrust24THRUST_300001_SM_1000_NS8cuda_cub3parE
	.align		8
        /*00f0*/ 	.dword	_ZN34_INTERNAL_1939bfd5_4_k_cu_be028f886thrust24THRUST_300001_SM_1000_NS8cuda_cub10par_nosyncE
	.align		8
        /*00f8*/ 	.dword	_ZN34_INTERNAL_1939bfd5_4_k_cu_be028f886thrust24THRUST_300001_SM_1000_NS6system6detail10sequential3seqE
	.align		8
        /*0100*/ 	.dword	_ZN34_INTERNAL_1939bfd5_4_k_cu_be028f886thrust24THRUST_300001_SM_1000_NS12placeholders2_1E
	.align		8
        /*0108*/ 	.dword	_ZN34_INTERNAL_1939bfd5_4_k_cu_be028f886thrust24THRUST_300001_SM_1000_NS12placeholders2_2E
	.align		8
        /*0110*/ 	.dword	_ZN34_INTERNAL_1939bfd5_4_k_cu_be028f886thrust24THRUST_300001_SM_1000_NS12placeholders2_3E
	.align		8
        /*0118*/ 	.dword	_ZN34_INTERNAL_1939bfd5_4_k_cu_be028f886thrust24THRUST_300001_SM_1000_NS12placeholders2_4E
	.align		8
        /*0120*/ 	.dword	_ZN34_INTERNAL_1939bfd5_4_k_cu_be028f886thrust24THRUST_300001_SM_1000_NS12placeholders2_5E
	.align		8
        /*0128*/ 	.dword	_ZN34_INTERNAL_1939bfd5_4_k_cu_be028f886thrust24THRUST_300001_SM_1000_NS12placeholders2_6E
	.align		8
        /*0130*/ 	.dword	_ZN34_INTERNAL_1939bfd5_4_k_cu_be028f886thrust24THRUST_300001_SM_1000_NS12placeholders2_7E
	.align		8
        /*0138*/ 	.dword	_ZN34_INTERNAL_1939bfd5_4_k_cu_be028f886thrust24THRUST_300001_SM_1000_NS12placeholders2_8E
	.align		8
        /*0140*/ 	.dword	_ZN34_INTERNAL_1939bfd5_4_k_cu_be028f886thrust24THRUST_300001_SM_1000_NS12placeholders2_9E
	.align		8
        /*0148*/ 	.dword	_ZN34_INTERNAL_1939bfd5_4_k_cu_be028f886thrust24THRUST_300001_SM_1000_NS12placeholders3_10E
	.align		8
        /*0150*/ 	.dword	_ZN34_INTERNAL_1939bfd5_4_k_cu_be028f886thrust24THRUST_300001_SM_1000_NS3seqE


//--------------------- .text._ZN3cub18CUB_300001_SM_10006detail8for_each13static_kernelINS2_12policy_hub_t12policy_500_tEmN6thrust24THRUST_300001_SM_1000_NS8cuda_cub20__uninitialized_fill7functorINS7_10device_ptrIfEEfEEEEvT0_T1_ --------------------------
	.section	.text._ZN3cub18CUB_300001_SM_10006detail8for_each13static_kernelINS2_12policy_hub_t12policy_500_tEmN6thrust24THRUST_300001_SM_1000_NS8cuda_cub20__uninitialized_fill7functorINS7_10device_ptrIfEEfEEEEvT0_T1_,"ax",@progbits
	.align	128
        .global         _ZN3cub18CUB_300001_SM_10006detail8for_each13static_kernelINS2_12policy_hub_t12policy_500_tEmN6thrust24THRUST_300001_SM_1000_NS8cuda_cub20__uninitialized_fill7functorINS7_10device_ptrIfEEfEEEEvT0_T1_
        .type           _ZN3cub18CUB_300001_SM_10006detail8for_each13static_kernelINS2_12policy_hub_t12policy_500_tEmN6thrust24THRUST_300001_SM_1000_NS8cuda_cub20__uninitialized_fill7functorINS7_10device_ptrIfEEfEEEEvT0_T1_,@function
        .size           _ZN3cub18CUB_300001_SM_10006detail8for_each13static_kernelINS2_12policy_hub_t12policy_500_tEmN6thrust24THRUST_300001_SM_1000_NS8cuda_cub20__uninitialized_fill7functorINS7_10device_ptrIfEEfEEEEvT0_T1_,(.L_x_7 - _ZN3cub18CUB_300001_SM_10006detail8for_each13static_kernelINS2_12policy_hub_t12policy_500_tEmN6thrust24THRUST_300001_SM_1000_NS8cuda_cub20__uninitialized_fill7functorINS7_10device_ptrIfEEfEEEEvT0_T1_)
        .other          _ZN3cub18CUB_300001_SM_10006detail8for_each13static_kernelINS2_12policy_hub_t12policy_500_tEmN6thrust24THRUST_300001_SM_1000_NS8cuda_cub20__uninitialized_fill7functorINS7_10device_ptrIfEEfEEEEvT0_T1_,@"STO_CUDA_ENTRY STV_DEFAULT"
_ZN3cub18CUB_300001_SM_10006detail8for_each13static_kernelINS2_12policy_hub_t12policy_500_tEmN6thrust24THRUST_300001_SM_1000_NS8cuda_cub20__uninitialized_fill7functorINS7_10device_ptrIfEEfEEEEvT0_T1_:
.text._ZN3cub18CUB_300001_SM_10006detail8for_each13static_kernelINS2_12policy_hub_t12policy_500_tEmN6thrust24THRUST_300001_SM_1000_NS8cuda_cub20__uninitialized_fill7functorINS7_10device_ptrIfEEfEEEEvT0_T1_:
[----:B------:R-:W-:Y:S08]  /*0000*/  LDC R1, c[0x0][0x37c] ;  /* 0x0000df00ff017b82 */ /* 0x000ff00000000800 */
[----:B------:R-:W0:Y:S01]  /*0010*/  S2UR UR4, SR_CTAID.X ;  /* 0x00000000000479c3 */ /* 0x000e220000002500 */
[----:B------:R-:W1:Y:S01]  /*0020*/  LDCU.64 UR6, c[0x0][0x380] ;  /* 0x00007000ff0677ac */ /* 0x000e620008000a00 */
[----:B------:R-:W2:Y:S01]  /*0030*/  LDCU.64 UR8, c[0x0][0x358] ;  /* 0x00006b00ff0877ac */ /* 0x000ea20008000a00 */
[----:B0-----:R-:W-:-:S04]  /*0040*/  UIMAD.WIDE.U32 UR4, UR4, 0x200, URZ ;  /* 0x00000200040478a5 */ /* 0x001fc8000f8e00ff */
[----:B-1----:R-:W-:-:S04]  /*0050*/  UIADD3 UR6, UP0, UPT, -UR4, UR6, URZ ;  /* 0x0000000604067290 */ /* 0x002fc8000ff1e1ff */
[----:B------:R-:W-:Y:S02]  /*0060*/  UIADD3.X UR7, UPT, UPT, ~UR5, UR7, URZ, UP0, !UPT ;  /* 0x0000000705077290 */ /* 0x000fe400087fe5ff */
[----:B------:R-:W-:-:S04]  /*0070*/  UISETP.GE.U32.AND UP0, UPT, UR6, 0x200, UPT ;  /* 0x000002000600788c */ /* 0x000fc8000bf06070 */
[----:B------:R-:W-:-:S09]  /*0080*/  UISETP.GE.U32.AND.EX UP0, UPT, UR7, URZ, UPT, UP0 ;  /* 0x000000ff0700728c */ /* 0x000fd2000bf06100 */
[----:B--2---:R-:W-:Y:S05]  /*0090*/  BRA.U !UP0, `(.L_x_0) ;  /* 0x0000000108287547 */ /* 0x004fea000b800000 */
[----:B------:R-:W0:Y:S01]  /*00a0*/  S2R R0, SR_TID.X ;  /* 0x0000000000007919 */ /* 0x000e220000002100 */
[----:B------:R-:W1:Y:S01]  /*00b0*/  LDCU.64 UR6, c[0x0][0x388] ;  /* 0x00007100ff0677ac */ /* 0x000e620008000a00 */
[----:B------:R-:W2:Y:S01]  /*00c0*/  LDC R5, c[0x0][0x390] ;  /* 0x0000e400ff057b82 */ /* 0x000ea20000000800 */
[----:B0-----:R-:W-:-:S05]  /*00d0*/  IADD3 R0, P0, PT, R0, UR4, RZ ;  /* 0x0000000400007c10 */ /* 0x001fca000ff1e0ff */
[----:B------:R-:W-:Y:S01]  /*00e0*/  IMAD.X R3, RZ, RZ, UR5, P0 ;  /* 0x00000005ff037e24 */ /* 0x000fe200080e06ff */
[----:B-1----:R-:W-:-:S04]  /*00f0*/  LEA R2, P0, R0, UR6, 0x2 ;  /* 0x0000000600027c11 */ /* 0x002fc8000f8010ff */
[----:B------:R-:W-:-:S05]  /*0100*/  LEA.HI.X R3, R0, UR7, R3, 0x2, P0 ;  /* 0x0000000700037c11 */ /* 0x000fca00080f1403 */
[----:B--2---:R-:W-:Y:S04]  /*0110*/  STG.E desc[UR8][R2.64], R5 ;  /* 0x0000000502007986 */ /* 0x004fe8000c101908 */
[----:B------:R-:W-:Y:S01]  /*0120*/  STG.E desc[UR8][R2.64+0x400], R5 ;  /* 0x0004000502007986 */ /* 0x000fe2000c101908 */
[----:B------:R-:W-:Y:S05]  /*0130*/  EXIT ;  /* 0x000000000000794d */ /* 0x000fea0003800000 */
.L_x_0:
[----:B------:R-:W0:Y:S01]  /*0140*/  S2R R0, SR_TID.X ;  /* 0x0000000000007919 */ /* 0x000e220000002100 */
[----:B------:R-:W-:Y:S01]  /*0150*/  IMAD.U32 R2, RZ, RZ, UR7 ;  /* 0x00000007ff027e24 */ /* 0x000fe2000f8e00ff */
[----:B------:R-:W1:Y:S01]  /*0160*/  LDCU.64 UR10, c[0x0][0x388] ;  /* 0x00007100ff0a77ac */ /* 0x000e620008000a00 */
[----:B------:R-:W-:Y:S01]  /*0170*/  IMAD.U32 R4, RZ, RZ, UR7 ;  /* 0x00000007ff047e24 */ /* 0x000fe2000f8e00ff */
[----:B0-----:R-:W-:-:S04]  /*0180*/  ISETP.LT.U32.AND P0, PT, R0, UR6, PT ;  /* 0x0000000600007c0c */ /* 0x001fc8000bf01070 */
[----:B------:R-:W-:Y:S01]  /*0190*/  ISETP.GT.U32.AND.EX P0, PT, R2, RZ, PT, P0 ;  /* 0x000000ff0200720c */ /* 0x000fe20003f04100 */
[C---:B------:R-:W-:Y:S01]  /*01a0*/  VIADD R2, R0.reuse, 0x100 ;  /* 0x0000010000027836 */ /* 0x040fe20000000000 */
[----:B------:R-:W-:-:S04]  /*01b0*/  IADD3 R0, P2, PT, R0, UR4, RZ ;  /* 0x0000000400007c10 */ /* 0x000fc8000ff5e0ff */
[----:B------:R-:W-:Y:S01]  /*01c0*/  ISETP.LT.U32.AND P1, PT, R2, UR6, PT ;  /* 0x0000000602007c0c */ /* 0x000fe2000bf21070 */
[----:B------:R-:W-:Y:S01]  /*01d0*/  IMAD.X R3, RZ, RZ, UR5, P2 ;  /* 0x00000005ff037e24 */ /* 0x000fe200090e06ff */
[----:B-1----:R-:W-:Y:S02]  /*01e0*/  LEA R2, P2, R0, UR10, 0x2 ;  /* 0x0000000a00027c11 */ /* 0x002fe4000f8410ff */
[----:B------:R-:W-:Y:S02]  /*01f0*/  ISETP.GT.U32.AND.EX P1, PT, R4, RZ, PT, P1 ;  /* 0x000000ff0400720c */ /* 0x000fe40003f24110 */
[----:B------:R-:W-:Y:S01]  /*0200*/  LEA.HI.X R3, R0, UR11, R3, 0x2, P2 ;  /* 0x0000000b00037c11 */ /* 0x000fe200090f1403 */
[----:B------:R-:W0:Y:S04]  /*0210*/  @P0 LDC R5, c[0x0][0x390] ;  /* 0x0000e400ff050b82 */ /* 0x000e280000000800 */
[----:B0-----:R0:W-:Y:S06]  /*0220*/  @P0 STG.E desc[UR8][R2.64], R5 ;  /* 0x0000000502000986 */ /* 0x0011ec000c101908 */
[----:B------:R-:W-:Y:S05]  /*0230*/  @!P1 EXIT ;  /* 0x000000000000994d */ /* 0x000fea0003800000 */
[----:B0-----:R-:W0:Y:S02]  /*0240*/  LDC R5, c[0x0][0x390] ;  /* 0x0000e400ff057b82 */ /* 0x001e240000000800 */
[----:B0-----:R-:W-:Y:S01]  /*0250*/  STG.E desc[UR8][R2.64+0x400], R5 ;  /* 0x0004000502007986 */ /* 0x001fe2000c101908 */
[----:B------:R-:W-:Y:S05]  /*0260*/  EXIT ;  /* 0x000000000000794d */ /* 0x000fea0003800000 */
.L_x_1:
[----:B------:R-:W-:-:S00]  /*0270*/  BRA `(.L_x_1) ;  /* 0xfffffffc00fc7947 */ /* 0x000fc0000383ffff */
[----:B------:R-:W-:-:S00]  /*0280*/  NOP ;  /* 0x0000000000007918 */ /* 0x000fc00000000000 */
[----:B------:R-:W-:-:S00]  /*0290*/  NOP ;  /* 0x0000000000007918 */ /* 0x000fc00000000000 */
[----:B------:R-:W-:-:S00]  /*02a0*/  NOP ;  /* 0x0000000000007918 */ /* 0x000fc00000000000 */
[----:B------:R-:W-:-:S00]  /*02b0*/  NOP ;  /* 0x0000000000007918 */ /* 0x000fc00000000000 */
[----:B------:R-:W-:-:S00]  /*02c0*/  NOP ;  /* 0x0000000000007918 */ /* 0x000fc00000000000 */
[----:B------:R-:W-:-:S00]  /*02d0*/  NOP ;  /* 0x0000000000007918 */ /* 0x000fc00000000000 */
[----:B------:R-:W-:-:S00]  /*02e0*/  NOP ;  /* 0x0000000000007918 */ /* 0x000fc00000000000 */
[----:B------:R-:W-:-:S00]  /*02f0*/  NOP ;  /* 0x0000000000007918 */ /* 0x000fc00000000000 */
.L_x_7:


//--------------------- .text._ZN3cub18CUB_300001_SM_10006detail11EmptyKernelIvEEvv --------------------------
	.section	.text._ZN3cub18CUB_300001_SM_10006detail11EmptyKernelIvEEvv,"ax",@progbits
	.align	128
        .global         _ZN3cub18CUB_300001_SM_10006detail11EmptyKernelIvEEvv
        .type           _ZN3cub18CUB_300001_SM_10006detail11EmptyKernelIvEEvv,@function
        .size           _ZN3cub18CUB_300001_SM_10006detail11EmptyKernelIvEEvv,(.L_x_8 - _ZN3cub18CUB_300001_SM_10006detail11EmptyKernelIvEEvv)
        .other          _ZN3cub18CUB_300001_SM_10006detail11EmptyKernelIvEEvv,@"STO_CUDA_ENTRY STV_DEFAULT"
_ZN3cub18CUB_300001_SM_10006detail11EmptyKernelIvEEvv:
.text._ZN3cub18CUB_300001_SM_10006detail11EmptyKernelIvEEvv:
[----:B------:R-:W-:Y:S01]  /*0000*/  LDC R1, c[0x0][0x37c] ;  /* 0x0000df00ff017b82 */ /* 0x000fe20000000800 */
[----:B------:R-:W-:Y:S05]  /*0010*/  EXIT ;  /* 0x000000000000794d */ /* 0x000fea0003800000 */
.L_x_2:
        /* <DEDUP_REMOVED lines=14> */
.L_x_8:


//--------------------- .text._Z20kernel_float4_thrustP6float4S0_S0_ --------------------------
	.section	.text._Z20kernel_float4_thrustP6float4S0_S0_,"ax",@progbits
	.align	128
        .global         _Z20kernel_float4_thrustP6float4S0_S0_
        .type           _Z20kernel_float4_thrustP6float4S0_S0_,@function
        .size           _Z20kernel_float4_thrustP6float4S0_S0_,(.L_x_9 - _Z20kernel_float4_thrustP6float4S0_S0_)
        .other          _Z20kernel_float4_thrustP6float4S0_S0_,@"STO_CUDA_ENTRY STV_DEFAULT"
_Z20kernel_float4_thrustP6float4S0_S0_:
.text._Z20kernel_float4_thrustP6float4S0_S0_:
[----:B------:R-:W-:Y:S01]  /*0000*/  LDC R1, c[0x0][0x37c] ;  /* 0x0000df00ff017b82 */ /* 0x000fe20000000800 */
[----:B------:R-:W0:Y:S01]  /*0010*/  S2R R9, SR_CTAID.X ;  /* 0x0000000000097919 */ /* 0x000e220000002500 */
[----:B------:R-:W0:Y:S01]  /*0020*/  LDCU UR4, c[0x0][0x360] ;  /* 0x00006c00ff0477ac */ /* 0x000e220008000800 */
[----:B------:R-:W0:Y:S02]  /*0030*/  S2R R0, SR_TID.X ;  /* 0x0000000000007919 */ /* 0x000e240000002100 */
[----:B0-----:R-:W-:-:S05]  /*0040*/  IMAD R9, R9, UR4, R0 ;  /* 0x0000000409097c24 */ /* 0x001fca000f8e0200 */
[----:B------:R-:W-:-:S13]  /*0050*/  ISETP.GT.U32.AND P0, PT, R9, 0x17d783f, PT ;  /* 0x017d783f0900780c */ /* 0x000fda0003f04070 */
[----:B------:R-:W-:Y:S05]  /*0060*/  @P0 EXIT ;  /* 0x000000000000094d */ /* 0x000fea0003800000 */
[----:B------:R-:W0:Y:S01]  /*0070*/  LDC.64 R2, c[0x0][0x380] ;  /* 0x0000e000ff027b82 */ /* 0x000e220000000a00 */
[----:B------:R-:W1:Y:S07]  /*0080*/  LDCU.64 UR4, c[0x0][0x358] ;  /* 0x00006b00ff0477ac */ /* 0x000e6e0008000a00 */
[----:B------:R-:W2:Y:S08]  /*0090*/  LDC.64 R4, c[0x0][0x388] ;  /* 0x0000e200ff047b82 */ /* 0x000eb00000000a00 */
[----:B------:R-:W3:Y:S01]  /*00a0*/  LDC.64 R6, c[0x0][0x390] ;  /* 0x0000e400ff067b82 */ /* 0x000ee20000000a00 */
[----:B0-----:R-:W-:-:S05]  /*00b0*/  IMAD.WIDE.U32 R2, R9, 0x10, R2 ;  /* 0x0000001009027825 */ /* 0x001fca00078e0002 */
[----:B-1----:R-:W4:Y:S01]  /*00c0*/  LDG.E.128 R12, desc[UR4][R2.64] ;  /* 0x00000004020c7981 */ /* 0x002f22000c1e1d00 */
[----:B--2---:R-:W-:-:S05]  /*00d0*/  IMAD.WIDE.U32 R4, R9, 0x10, R4 ;  /* 0x0000001009047825 */ /* 0x004fca00078e0004 */
[----:B------:R-:W4:Y:S01]  /*00e0*/  LDG.E.128 R16, desc[UR4][R4.64] ;  /* 0x0000000404107981 */ /* 0x000f22000c1e1d00 */
[----:B---3--:R-:W-:-:S04]  /*00f0*/  IMAD.WIDE.U32 R6, R9, 0x10, R6 ;  /* 0x0000001009067825 */ /* 0x008fc800078e0006 */
[----:B----4-:R-:W-:Y:S01]  /*0100*/  FADD R12, R12, R16 ;  /* 0x000000100c0c7221 */ /* 0x010fe20000000000 */
[----:B------:R-:W-:Y:S01]  /*0110*/  FADD R13, R13, R17 ;  /* 0x000000110d0d7221 */ /* 0x000fe20000000000 */
[----:B------:R-:W-:Y:S01]  /*0120*/  FADD R14, R14, R18 ;  /* 0x000000120e0e7221 */ /* 0x000fe20000000000 */
[----:B------:R-:W-:-:S05]  /*0130*/  FADD R15, R15, R19 ;  /* 0x000000130f0f7221 */ /* 0x000fca0000000000 */
[----:B------:R-:W-:Y:S01]  /*0140*/  STG.E.128 desc[UR4][R6.64], R12 ;  /* 0x0000000c06007986 */ /* 0x000fe2000c101d04 */
[----:B------:R-:W-:Y:S05]  /*0150*/  EXIT ;  /* 0x000000000000794d */ /* 0x000fea0003800000 */
.L_x_3:
        /* <DEDUP_REMOVED lines=10> */
.L_x_9:


//--------------------- .text._Z20kernel_float2_thrustP6float2S0_S0_ --------------------------
	.section	.text._Z20kernel_float2_thrustP6float2S0_S0_,"ax",@progbits
	.align	128
        .global         _Z20kernel_float2_thrustP6float2S0_S0_
        .type           _Z20kernel_float2_thrustP6float2S0_S0_,@function
        .size           _Z20kernel_float2_thrustP6float2S0_S0_,(.L_x_10 - _Z20kernel_float2_thrustP6float2S0_S0_)
        .other          _Z20kernel_float2_thrustP6float2S0_S0_,@"STO_CUDA_ENTRY STV_DEFAULT"
_Z20kernel_float2_thrustP6float2S0_S0_:
.text._Z20kernel_float2_thrustP6float2S0_S0_:
[----:B------:R-:W-:Y:S01]  /*0000*/  LDC R1, c[0x0][0x37c] ;  /* 0x0000df00ff017b82 */ /* 0x000fe20000000800 */
[----:B------:R-:W0:Y:S01]  /*0010*/  S2R R0, SR_CTAID.X ;  /* 0x0000000000007919 */ /* 0x000e220000002500 */
[----:B------:R-:W0:Y:S01]  /*0020*/  LDCU UR4, c[0x0][0x360] ;  /* 0x00006c00ff0477ac */ /* 0x000e220008000800 */
[----:B------:R-:W0:Y:S02]  /*0030*/  S2R R3, SR_TID.X ;  /* 0x0000000000037919 */ /* 0x000e240000002100 */
[----:B0-----:R-:W-:-:S05]  /*0040*/  IMAD R0, R0, UR4, R3 ;  /* 0x0000000400007c24 */ /* 0x001fca000f8e0203 */
[----:B------:R-:W-:-:S04]  /*0050*/  SHF.L.U32 R9, R0, 0x1, RZ ;  /* 0x0000000100097819 */ /* 0x000fc800000006ff */
[----:B------:R-:W-:-:S13]  /*0060*/  ISETP.GT.U32.AND P0, PT, R9, 0x5f5e0ff, PT ;  /* 0x05f5e0ff0900780c */ /* 0x000fda0003f04070 */
[----:B------:R-:W-:Y:S05]  /*0070*/  @P0 EXIT ;  /* 0x000000000000094d */ /* 0x000fea0003800000 */
[----:B------:R-:W0:Y:S01]  /*0080*/  LDC.64 R2, c[0x0][0x380] ;  /* 0x0000e000ff027b82 */ /* 0x000e220000000a00 */
[----:B------:R-:W1:Y:S07]  /*0090*/  LDCU.64 UR4, c[0x0][0x358] ;  /* 0x00006b00ff0477ac */ /* 0x000e6e0008000a00 */
[----:B------:R-:W2:Y:S08]  /*00a0*/  LDC.64 R4, c[0x0][0x388] ;  /* 0x0000e200ff047b82 */ /* 0x000eb00000000a00 */
[----:B------:R-:W3:Y:S01]  /*00b0*/  LDC.64 R6, c[0x0][0x390] ;  /* 0x0000e400ff067b82 */ /* 0x000ee20000000a00 */
[----:B0-----:R-:W-:-:S05]  /*00c0*/  IMAD.WIDE.U32 R2, R9, 0x8, R2 ;  /* 0x0000000809027825 */ /* 0x001fca00078e0002 */
[----:B-1----:R-:W4:Y:S01]  /*00d0*/  LDG.E.64 R10, desc[UR4][R2.64] ;  /* 0x00000004020a7981 */ /* 0x002f22000c1e1b00 */
[----:B--2---:R-:W-:-:S03]  /*00e0*/  IMAD.WIDE.U32 R4, R9, 0x8, R4 ;  /* 0x0000000809047825 */ /* 0x004fc600078e0004 */
[----:B------:R-:W2:Y:S04]  /*00f0*/  LDG.E.64 R14, desc[UR4][R2.64+0x8] ;  /* 0x00000804020e7981 */ /* 0x000ea8000c1e1b00 */
[----:B------:R-:W4:Y:S04]  /*0100*/  LDG.E.64 R12, desc[UR4][R4.64] ;  /* 0x00000004040c7981 */ /* 0x000f28000c1e1b00 */
[----:B------:R-:W2:Y:S01]  /*0110*/  LDG.E.64 R16, desc[UR4][R4.64+0x8] ;  /* 0x0000080404107981 */ /* 0x000ea2000c1e1b00 */
[----:B---3--:R-:W-:-:S04]  /*0120*/  IMAD.WIDE.U32 R6, R9, 0x8, R6 ;  /* 0x0000000809067825 */ /* 0x008fc800078e0006 */
[----:B----4-:R-:W-:Y:S01]  /*0130*/  FADD R10, R10, R12 ;  /* 0x0000000c0a0a7221 */ /* 0x010fe20000000000 */
[----:B------:R-:W-:Y:S01]  /*0140*/  FADD R11, R11, R13 ;  /* 0x0000000d0b0b7221 */ /* 0x000fe20000000000 */
[----:B--2---:R-:W-:Y:S01]  /*0150*/  FADD R14, R14, R16 ;  /* 0x000000100e0e7221 */ /* 0x004fe20000000000 */
[----:B------:R-:W-:-:S03]  /*0160*/  FADD R15, R15, R17 ;  /* 0x000000110f0f7221 */ /* 0x000fc60000000000 */
[----:B------:R-:W-:Y:S04]  /*0170*/  STG.E.64 desc[UR4][R6.64], R10 ;  /* 0x0000000a06007986 */ /* 0x000fe8000c101b04 */
[----:B------:R-:W-:Y:S01]  /*0180*/  STG.E.64 desc[UR4][R6.64+0x8], R14 ;  /* 0x0000080e06007986 */ /* 0x000fe2000c101b04 */
[----:B------:R-:W-:Y:S05]  /*0190*/  EXIT ;  /* 0x000000000000794d */ /* 0x000fea0003800000 */
.L_x_4:
        /* <DEDUP_REMOVED lines=14> */
.L_x_10:


//--------------------- .text._Z13kernel_float2PfS_S_ --------------------------
	.section	.text._Z13kernel_float2PfS_S_,"ax",@progbits
	.align	128
        .global         _Z13kernel_float2PfS_S_
        .type           _Z13kernel_float2PfS_S_,@function
        .size           _Z13kernel_float2PfS_S_,(.L_x_11 - _Z13kernel_float2PfS_S_)
        .other          _Z13kernel_float2PfS_S_,@"STO_CUDA_ENTRY STV_DEFAULT"
_Z13kernel_float2PfS_S_:
.text._Z13kernel_float2PfS_S_:
        /* <DEDUP_REMOVED lines=26> */
.L_x_5:
        /* <DEDUP_REMOVED lines=14> */
.L_x_11:


//--------------------- .text._Z12kernel_naivePfS_S_ --------------------------
	.section	.text._Z12kernel_naivePfS_S_,"ax",@progbits
	.align	128
        .global         _Z12kernel_naivePfS_S_
        .type           _Z12kernel_naivePfS_S_,@function
        .size           _Z12kernel_naivePfS_S_,(.L_x_12 - _Z12kernel_naivePfS_S_)
        .other          _Z12kernel_naivePfS_S_,@"STO_CUDA_ENTRY STV_DEFAULT"
_Z12kernel_naivePfS_S_:
.text._Z12kernel_naivePfS_S_:
        /* <DEDUP_REMOVED lines=13> */
[----:B-1----:R-:W4:Y:S01]  /*00d0*/  LDG.E R0, desc[UR4][R2.64] ;  /* 0x0000000402007981 */ /* 0x002f22000c1e1900 */
[----:B--2---:R-:W-:-:S03]  /*00e0*/  IMAD.WIDE.U32 R4, R9, 0x4, R4 ;  /* 0x0000000409047825 */ /* 0x004fc600078e0004 */
[----:B------:R-:W2:Y:S04]  /*00f0*/  LDG.E R8, desc[UR4][R2.64+0x4] ;  /* 0x0000040402087981 */ /* 0x000ea8000c1e1900 */
[----:B------:R-:W5:Y:S04]  /*0100*/  LDG.E R10, desc[UR4][R2.64+0x8] ;  /* 0x00000804020a7981 */ /* 0x000f68000c1e1900 */
[----:B------:R-:W4:Y:S04]  /*0110*/  LDG.E R11, desc[UR4][R4.64] ;  /* 0x00000004040b7981 */ /* 0x000f28000c1e1900 */
[----:B------:R-:W5:Y:S04]  /*0120*/  LDG.E R12, desc[UR4][R2.64+0xc] ;  /* 0x00000c04020c7981 */ /* 0x000f68000c1e1900 */
[----:B------:R-:W2:Y:S04]  /*0130*/  LDG.E R13, desc[UR4][R4.64+0x4] ;  /* 0x00000404040d7981 */ /* 0x000ea8000c1e1900 */
[----:B------:R-:W5:Y:S04]  /*0140*/  LDG.E R15, desc[UR4][R4.64+0x8] ;  /* 0x00000804040f7981 */ /* 0x000f68000c1e1900 */
[----:B------:R-:W5:Y:S01]  /*0150*/  LDG.E R17, desc[UR4][R4.64+0xc] ;  /* 0x00000c0404117981 */ /* 0x000f62000c1e1900 */
[----:B---3--:R-:W-:-:S04]  /*0160*/  IMAD.WIDE.U32 R6, R9, 0x4, R6 ;  /* 0x0000000409067825 */ /* 0x008fc800078e0006 */
[----:B----4-:R-:W-:Y:S01]  /*0170*/  FADD R11, R0, R11 ;  /* 0x0000000b000b7221 */ /* 0x010fe20000000000 */
[----:B--2---:R-:W-:Y:S01]  /*0180*/  FADD R13, R8, R13 ;  /* 0x0000000d080d7221 */ /* 0x004fe20000000000 */
[----:B-----5:R-:W-:Y:S01]  /*0190*/  FADD R15, R10, R15 ;  /* 0x0000000f0a0f7221 */ /* 0x020fe20000000000 */
[----:B------:R-:W-:Y:S02]  /*01a0*/  FADD R17, R12, R17 ;  /* 0x000000110c117221 */ /* 0x000fe40000000000 */
[----:B------:R-:W-:Y:S04]  /*01b0*/  STG.E desc[UR4][R6.64], R11 ;  /* 0x0000000b06007986 */ /* 0x000fe8000c101904 */
[----:B------:R-:W-:Y:S04]  /*01c0*/  STG.E desc[UR4][R6.64+0x4], R13 ;  /* 0x0000040d06007986 */ /* 0x000fe8000c101904 */
[----:B------:R-:W-:Y:S04]  /*01d0*/  STG.E desc[UR4][R6.64+0x8], R15 ;  /* 0x0000080f06007986 */ /* 0x000fe8000c101904 */
[----:B------:R-:W-:Y:S01]  /*01e0*/  STG.E desc[UR4][R6.64+0xc], R17 ;  /* 0x00000c1106007986 */ /* 0x000fe2000c101904 */
[----:B------:R-:W-:Y:S05]  /*01f0*/  EXIT ;  /* 0x000000000000794d */ /* 0x000fea0003800000 */
.L_x_6:
        /* <DEDUP_REMOVED lines=16> */
.L_x_12:


//--------------------- .nv.shared.reserved.0     --------------------------
	.section	.nv.shared.reserved.0,"aw",@nobits
	.weak		__nv_reservedSMEM_offset_0_alias
	.size		__nv_reservedSMEM_offset_0_alias, 0, 64
	.other		__nv_reservedSMEM_offset_0_alias,@"STO_CUDA_RESERVED_SHARED STV_DEFAULT"
__nv_reservedSMEM_offset_0_alias:
	.zero		0
	.zero		64


//--------------------- .nv.global                --------------------------
	.section	.nv.global,"aw",@nobits
.nv.global:
	.type		_ZN34_INTERNAL_1939bfd5_4_k_cu_be028f886thrust24THRUST_300001_SM_1000_NS3seqE,@object
	.size		_ZN34_INTERNAL_1939bfd5_4_k_cu_be028f886thrust24THRUST_300001_SM_1000_NS3seqE,(_ZN34_INTERNAL_1939bfd5_4_k_cu_be028f884cuda3std3__48in_placeE - _ZN34_INTERNAL_1939bfd5_4_k_cu_be028f886thrust24THRUST_300001_SM_1000_NS3seqE)
_ZN34_INTERNAL_1939bfd5_4_k_cu_be028f886thrust24THRUST_300001_SM_1000_NS3seqE:
	.zero		1
	.type		_ZN34_INTERNAL_1939bfd5_4_k_cu_be028f884cuda3std3__48in_placeE,@object
	.size		_ZN34_INTERNAL_1939bfd5_4_k_cu_be028f884cuda3std3__48in_placeE,(_ZN34_INTERNAL_1939bfd5_4_k_cu_be028f884cuda3std6ranges3__45__cpo4sizeE - _ZN34_INTERNAL_1939bfd5_4_k_cu_be028f884cuda3std3__48in_placeE)
_ZN34_INTERNAL_1939bfd5_4_k_cu_be028f884cuda3std3__48in_placeE:
	.zero		1
	.type		_ZN34_INTERNAL_1939bfd5_4_k_cu_be028f884cuda3std6ranges3__45__cpo4sizeE,@object
	.size		_ZN34_INTERNAL_1939bfd5_4_k_cu_be028f884cuda3std6ranges3__45__cpo4sizeE,(_ZN34_INTERNAL_1939bfd5_4_k_cu_be028f886thrust24THRUST_300001_SM_1000_NS12placeholders2_3E - _ZN34_INTERNAL_1939bfd5_4_k_cu_be028f884cuda3std6ranges3__45__cpo4sizeE)
_ZN34_INTERNAL_1939bfd5_4_k_cu_be028f884cuda3std6ranges3__45__cpo4sizeE:
	.zero		1
	.type		_ZN34_INTERNAL_1939bfd5_4_k_cu_be028f886thrust24THRUST_300001_SM_1000_NS12placeholders2_3E,@object
	.size		_ZN34_INTERNAL_1939bfd5_4_k_cu_be028f886thrust24THRUST_300001_SM_1000_NS12placeholders2_3E,(_ZN34_INTERNAL_1939bfd5_4_k_cu_be028f884cuda3std3__45__cpo6cbeginE - _ZN34_INTERNAL_1939bfd5_4_k_cu_be028f886thrust24THRUST_300001_SM_1000_NS12placeholders2_3E)
_ZN34_INTERNAL_1939bfd5_4_k_cu_be028f886thrust24THRUST_300001_SM_1000_NS12placeholders2_3E:
	.zero		1
	.type		_ZN34_INTERNAL_1939bfd5_4_k_cu_be028f884cuda3std3__45__cpo6cbeginE,@object
	.size		_ZN34_INTERNAL_1939bfd5_4_k_cu_be028f884cuda3std3__45__cpo6cbeginE,(_ZN34_INTERNAL_1939bfd5_4_k_cu_be028f884cuda3std6ranges3__45__cpo6cbeginE - _ZN34_INTERNAL_1939bfd5_4_k_cu_be028f884cuda3std3__45__cpo6cbeginE)
_ZN34_INTERNAL_1939bfd5_4_k_cu_be028f884cuda3std3__45__cpo6cbeginE:
	.zero		1
	.type		_ZN34_INTERNAL_1939bfd5_4_k_cu_be028f884cuda3std6ranges3__45__cpo6cbeginE,@object
	.size		_ZN34_INTERNAL_1939bfd5_4_k_cu_be028f884cuda3std6ranges3__45__cpo6cbeginE,(_ZN34_INTERNAL_1939bfd5_4_k_cu_be028f886thrust24THRUST_300001_SM_1000_NS12placeholders2_7E - _ZN34_INTERNAL_1939bfd5_4_k_cu_be028f884cuda3std6ranges3__45__cpo6cbeginE)
_ZN34_INTERNAL_1939bfd5_4_k_cu_be028f884cuda3std6ranges3__45__cpo6cbeginE:
	.zero		1
	.type		_ZN34_INTERNAL_1939bfd5_4_k_cu_be028f886thrust24THRUST_300001_SM_1000_NS12placeholders2_7E,@object
	.size		_ZN34_INTERNAL_1939bfd5_4_k_cu_be028f886thrust24THRUST_300001_SM_1000_NS12placeholders2_7E,(_ZN34_INTERNAL_1939bfd5_4_k_cu_be028f884cuda3std3__45__cpo7crbeginE - _ZN34_INTERNAL_1939bfd5_4_k_cu_be028f886thrust24THRUST_300001_SM_1000_NS12placeholders2_7E)
_ZN34_INTERNAL_1939bfd5_4_k_cu_be028f886thrust24THRUST_300001_SM_1000_NS12placeholders2_7E:
	.zero		1
	.type		_ZN34_INTERNAL_1939bfd5_4_k_cu_be028f884cuda3std3__45__cpo7crbeginE,@object
	.size		_ZN34_INTERNAL_1939bfd5_4_k_cu_be028f884cuda3std3__45__cpo7crbeginE,(_ZN34_INTERNAL_1939bfd5_4_k_cu_be028f884cuda3std6ranges3__45__cpo4nextE - _ZN34_INTERNAL_1939bfd5_4_k_cu_be028f884cuda3std3__45__cpo7crbeginE)
_ZN34_INTERNAL_1939bfd5_4_k_cu_be028f884cuda3std3__45__cpo7crbeginE:
	.zero		1
	.type		_ZN34_INTERNAL_1939bfd5_4_k_cu_be028f884cuda3std6ranges3__45__cpo4nextE,@object
	.size		_ZN34_INTERNAL_1939bfd5_4_k_cu_be028f884cuda3std6ranges3__45__cpo4nextE,(_ZN34_INTERNAL_1939bfd5_4_k_cu_be028f884cuda3std6ranges3__45__cpo4swapE - _ZN34_INTERNAL_1939bfd5_4_k_cu_be028f884cuda3std6ranges3__45__cpo4nextE)
_ZN34_INTERNAL_1939bfd5_4_k_cu_be028f884cuda3std6ranges3__45__cpo4nextE:
	.zero		1
	.type		_ZN34_INTERNAL_1939bfd5_4_k_cu_be028f884cuda3std6ranges3__45__cpo4swapE,@object
	.size		_ZN34_INTERNAL_1939bfd5_4_k_cu_be028f884cuda3std6ranges3__45__cpo4swapE,(_ZN34_INTERNAL_1939bfd5_4_k_cu_be028f886thrust24THRUST_300001_SM_1000_NS8cuda_cub10par_nosyncE - _ZN34_INTERNAL_1939bfd5_4_k_cu_be028f884cuda3std6ranges3__45__cpo4swapE)
_ZN34_INTERNAL_1939bfd5_4_k_cu_be028f884cuda3std6ranges3__45__cpo4swapE:
	.zero		1
	.type		_ZN34_INTERNAL_1939bfd5_4_k_cu_be028f886thrust24THRUST_300001_SM_1000_NS8cuda_cub10par_nosyncE,@object
	.size		_ZN34_INTERNAL_1939bfd5_4_k_cu_be028f886thrust24THRUST_300001_SM_1000_NS8cuda_cub10par_nosyncE,(_ZN34_INTERNAL_1939bfd5_4_k_cu_be028f886thrust24THRUST_300001_SM_1000_NS12placeholders2_9E - _ZN34_INTERNAL_1939bfd5_4_k_cu_be028f886thrust24THRUST_300001_SM_1000_NS8cuda_cub10par_nosyncE)
_ZN34_INTERNAL_1939bfd5_4_k_cu_be028f886thrust24THRUST_300001_SM_1000_NS8cuda_cub10par_nosyncE:
	.zero		1
	.type		_ZN34_INTERNAL_1939bfd5_4_k_cu_be028f886thrust24THRUST_300001_SM_1000_NS12placeholders2_9E,@object
	.size		_ZN34_INTERNAL_1939bfd5_4_k_cu_be028f886thrust24THRUST_300001_SM_1000_NS12placeholders2_9E,(_ZN34_INTERNAL_1939bfd5_4_k_cu_be028f884cuda3std3__436_GLOBAL__N__1939bfd5_4_k_cu_be028f886ignoreE - _ZN34_INTERNAL_1939bfd5_4_k_cu_be028f886thrust24THRUST_300001_SM_1000_NS12placeholders2_9E)
_ZN34_INTERNAL_1939bfd5_4_k_cu_be028f886thrust24THRUST_300001_SM_1000_NS12placeholders2_9E:
	.zero		1
	.type		_ZN34_INTERNAL_1939bfd5_4_k_cu_be028f884cuda3std3__436_GLOBAL__N__1939bfd5_4_k_cu_be028f886ignoreE,@object
	.size		_ZN34_INTERNAL_1939bfd5_4_k_cu_be028f884cuda3std3__436_GLOBAL__N__1939bfd5_4_k_cu_be028f886ignoreE,(_ZN34_INTERNAL_1939bfd5_4_k_cu_be028f884cuda3std6ranges3__45__cpo4dataE - _ZN34_INTERNAL_1939bfd5_4_k_cu_be028f884cuda3std3__436_GLOBAL__N__1939bfd5_4_k_cu_be028f886ignoreE)
_ZN34_INTERNAL_1939bfd5_4_k_cu_be028f884cuda3std3__436_GLOBAL__N__1939bfd5_4_k_cu_be028f886ignoreE:
	.zero		1
	.type		_ZN34_INTERNAL_1939bfd5_4_k_cu_be028f884cuda3std6ranges3__45__cpo4dataE,@object
	.size		_ZN34_INTERNAL_1939bfd5_4_k_cu_be028f884cuda3std6ranges3__45__cpo4dataE,(_ZN34_INTERNAL_1939bfd5_4_k_cu_be028f886thrust24THRUST_300001_SM_1000_NS12placeholders2_1E - _ZN34_INTERNAL_1939bfd5_4_k_cu_be028f884cuda3std6ranges3__45__cpo4dataE)
_ZN34_INTERNAL_1939bfd5_4_k_cu_be028f884cuda3std6ranges3__45__cpo4dataE:
	.zero		1
	.type		_ZN34_INTERNAL_1939bfd5_4_k_cu_be028f886thrust24THRUST_300001_SM_1000_NS12placeholders2_1E,@object
	.size		_ZN34_INTERNAL_1939bfd5_4_k_cu_be028f886thrust24THRUST_300001_SM_1000_NS12placeholders2_1E,(_ZN34_INTERNAL_1939bfd5_4_k_cu_be028f884cuda3std3__45__cpo5beginE - _ZN34_INTERNAL_1939bfd5_4_k_cu_be028f886thrust24THRUST_300001_SM_1000_NS12placeholders2_1E)
_ZN34_INTERNAL_1939bfd5_4_k_cu_be028f886thrust24THRUST_300001_SM_1000_NS12placeholders2_1E:
	.zero		1
	.type		_ZN34_INTERNAL_1939bfd5_4_k_cu_be028f884cuda3std3__45__cpo5beginE,@object
	.size		_ZN34_INTERNAL_1939bfd5_4_k_cu_be028f884cuda3std3__45__cpo5beginE,(_ZN34_INTERNAL_1939bfd5_4_k_cu_be028f884cuda3std6ranges3__45__cpo5beginE - _ZN34_INTERNAL_1939bfd5_4_k_cu_be028f884cuda3std3__45__cpo5beginE)
_ZN34_INTERNAL_1939bfd5_4_k_cu_be028f884cuda3std3__45__cpo5beginE:
	.zero		1
	.type		_ZN34_INTERNAL_1939bfd5_4_k_cu_be028f884cuda3std6ranges3__45__cpo5beginE,@object
	.size		_ZN34_INTERNAL_1939bfd5_4_k_cu_be028f884cuda3std6ranges3__45__cpo5beginE,(_ZN34_INTERNAL_1939bfd5_4_k_cu_be028f886thrust24THRUST_300001_SM_1000_NS12placeholders2_5E - _ZN34_INTERNAL_1939bfd5_4_k_cu_be028f884cuda3std6ranges3__45__cpo5beginE)
_ZN34_INTERNAL_1939bfd5_4_k_cu_be028f884cuda3std6ranges3__45__cpo5beginE:
	.zero		1
	.type		_ZN34_INTERNAL_1939bfd5_4_k_cu_be028f886thrust24THRUST_300001_SM_1000_NS12placeholders2_5E,@object
	.size		_ZN34_INTERNAL_1939bfd5_4_k_cu_be028f886thrust24THRUST_300001_SM_1000_NS12placeholders2_5E,(_ZN34_INTERNAL_1939bfd5_4_k_cu_be028f884cuda3std3__45__cpo6rbeginE - _ZN34_INTERNAL_1939bfd5_4_k_cu_be028f886thrust24THRUST_300001_SM_1000_NS12placeholders2_5E)
_ZN34_INTERNAL_1939bfd5_4_k_cu_be028f886thrust24THRUST_300001_SM_1000_NS12placeholders2_5E:
	.zero		1
	.type		_ZN34_INTERNAL_1939bfd5_4_k_cu_be028f884cuda3std3__45__cpo6rbeginE,@object
	.size		_ZN34_INTERNAL_1939bfd5_4_k_cu_be028f884cuda3std3__45__cpo6rbeginE,(_ZN34_INTERNAL_1939bfd5_4_k_cu_be028f884cuda3std6ranges3__45__cpo7advanceE - _ZN34_INTERNAL_1939bfd5_4_k_cu_be028f884cuda3std3__45__cpo6rbeginE)
_ZN34_INTERNAL_1939bfd5_4_k_cu_be028f884cuda3std3__45__cpo6rbeginE:
	.zero		1
	.type		_ZN34_INTERNAL_1939bfd5_4_k_cu_be028f884cuda3std6ranges3__45__cpo7advanceE,@object
	.size		_ZN34_INTERNAL_1939bfd5_4_k_cu_be028f884cuda3std6ranges3__45__cpo7advanceE,(_ZN34_INTERNAL_1939bfd5_4_k_cu_be028f884cuda3std3__47nulloptE - _ZN34_INTERNAL_1939bfd5_4_k_cu_be028f884cuda3std6ranges3__45__cpo7advanceE)
_ZN34_INTERNAL_1939bfd5_4_k_cu_be028f884cuda3std6ranges3__45__cpo7advanceE:
	.zero		1
	.type		_ZN34_INTERNAL_1939bfd5_4_k_cu_be028f884cuda3std3__47nulloptE,@object
	.size		_ZN34_INTERNAL_1939bfd5_4_k_cu_be028f884cuda3std3__47nulloptE,(_ZN34_INTERNAL_1939bfd5_4_k_cu_be028f884cuda3std6ranges3__45__cpo8distanceE - _ZN34_INTERNAL_1939bfd5_4_k_cu_be028f884cuda3std3__47nulloptE)
_ZN34_INTERNAL_1939bfd5_4_k_cu_be028f884cuda3std3__47nulloptE:
	.zero		1
	.type		_ZN34_INTERNAL_1939bfd5_4_k_cu_be028f884cuda3std6ranges3__45__cpo8distanceE,@object
	.size		_ZN34_INTERNAL_1939bfd5_4_k_cu_be028f884cuda3std6ranges3__45__cpo8distanceE,(_ZN34_INTERNAL_1939bfd5_4_k_cu_be028f886thrust24THRUST_300001_SM_1000_NS12placeholders3_10E - _ZN34_INTERNAL_1939bfd5_4_k_cu_be028f884cuda3std6ranges3__45__cpo8distanceE)
_ZN34_INTERNAL_1939bfd5_4_k_cu_be028f884cuda3std6ranges3__45__cpo8distanceE:
	.zero		1
	.type		_ZN34_INTERNAL_1939bfd5_4_k_cu_be028f886thrust24THRUST_300001_SM_1000_NS12placeholders3_10E,@object
	.size		_ZN34_INTERNAL_1939bfd5_4_k_cu_be028f886thrust24THRUST_300001_SM_1000_NS12placeholders3_10E,(_ZN34_INTERNAL_1939bfd5_4_k_cu_be028f884cuda3std3__419piecewise_constructE - _ZN34_INTERNAL_1939bfd5_4_k_cu_be028f886thrust24THRUST_300001_SM_1000_NS12placeholders3_10E)
_ZN34_INTERNAL_1939bfd5_4_k_cu_be028f886thrust24THRUST_300001_SM_1000_NS12placeholders3_10E:
	.zero		1
	.type		_ZN34_INTERNAL_1939bfd5_4_k_cu_be028f884cuda3std3__419piecewise_constructE,@object
	.size		_ZN34_INTERNAL_1939bfd5_4_k_cu_be028f884cuda3std3__419piecewise_constructE,(_ZN34_INTERNAL_1939bfd5_4_k_cu_be028f884cuda3std6ranges3__45__cpo5cdataE - _ZN34_INTERNAL_1939bfd5_4_k_cu_be028f884cuda3std3__419piecewise_constructE)
_ZN34_INTERNAL_1939bfd5_4_k_cu_be028f884cuda3std3__419piecewise_constructE:
	.zero		1
	.type		_ZN34_INTERNAL_1939bfd5_4_k_cu_be028f884cuda3std6ranges3__45__cpo5cdataE,@object
	.size		_ZN34_INTERNAL_1939bfd5_4_k_cu_be028f884cuda3std6ranges3__45__cpo5cdataE,(_ZN34_INTERNAL_1939bfd5_4_k_cu_be028f886thrust24THRUST_300001_SM_1000_NS12placeholders2_2E - _ZN34_INTERNAL_1939bfd5_4_k_cu_be028f884cuda3std6ranges3__45__cpo5cdataE)
_ZN34_INTERNAL_1939bfd5_4_k_cu_be028f884cuda3std6ranges3__45__cpo5cdataE:
	.zero		1
	.type		_ZN34_INTERNAL_1939bfd5_4_k_cu_be028f886thrust24THRUST_300001_SM_1000_NS12placeholders2_2E,@object
	.size		_ZN34_INTERNAL_1939bfd5_4_k_cu_be028f886thrust24THRUST_300001_SM_1000_NS12placeholders2_2E,(_ZN34_INTERNAL_1939bfd5_4_k_cu_be028f884cuda3std3__45__cpo3endE - _ZN34_INTERNAL_1939bfd5_4_k_cu_be028f886thrust24THRUST_300001_SM_1000_NS12placeholders2_2E)
_ZN34_INTERNAL_1939bfd5_4_k_cu_be028f886thrust24THRUST_300001_SM_1000_NS12placeholders2_2E:
	.zero		1
	.type		_ZN34_INTERNAL_1939bfd5_4_k_cu_be028f884cuda3std3__45__cpo3endE,@object
	.size		_ZN34_INTERNAL_1939bfd5_4_k_cu_be028f884cuda3std3__45__cpo3endE,(_ZN34_INTERNAL_1939bfd5_4_k_cu_be028f884cuda3std6ranges3__45__cpo3endE - _ZN34_INTERNAL_1939bfd5_4_k_cu_be028f884cuda3std3__45__cpo3endE)
_ZN34_INTERNAL_1939bfd5_4_k_cu_be028f884cuda3std3__45__cpo3endE:
	.zero		1
	.type		_ZN34_INTERNAL_1939bfd5_4_k_cu_be028f884cuda3std6ranges3__45__cpo3endE,@object
	.size		_ZN34_INTERNAL_1939bfd5_4_k_cu_be028f884cuda3std6ranges3__45__cpo3endE,(_ZN34_INTERNAL_1939bfd5_4_k_cu_be028f886thrust24THRUST_300001_SM_1000_NS12placeholders2_6E - _ZN34_INTERNAL_1939bfd5_4_k_cu_be028f884cuda3std6ranges3__45__cpo3endE)
_ZN34_INTERNAL_1939bfd5_4_k_cu_be028f884cuda3std6ranges3__45__cpo3endE:
	.zero		1
	.type		_ZN34_INTERNAL_1939bfd5_4_k_cu_be028f886thrust24THRUST_300001_SM_1000_NS12placeholders2_6E,@object
	.size		_ZN34_INTERNAL_1939bfd5_4_k_cu_be028f886thrust24THRUST_300001_SM_1000_NS12placeholders2_6E,(_ZN34_INTERNAL_1939bfd5_4_k_cu_be028f884cuda3std3__45__cpo4rendE - _ZN34_INTERNAL_1939bfd5_4_k_cu_be028f886thrust24THRUST_300001_SM_1000_NS12placeholders2_6E)
_ZN34_INTERNAL_1939bfd5_4_k_cu_be028f886thrust24THRUST_300001_SM_1000_NS12placeholders2_6E:
	.zero		1
	.type		_ZN34_INTERNAL_1939bfd5_4_k_cu_be028f884cuda3std3__45__cpo4rendE,@object
	.size		_ZN34_INTERNAL_1939bfd5_4_k_cu_be028f884cuda3std3__45__cpo4rendE,(_ZN34_INTERNAL_1939bfd5_4_k_cu_be028f884cuda3std6ranges3__45__cpo9iter_swapE - _ZN34_INTERNAL_1939bfd5_4_k_cu_be028f884cuda3std3__45__cpo4rendE)
_ZN34_INTERNAL_1939bfd5_4_k_cu_be028f884cuda3std3__45__cpo4rendE:
	.zero		1
	.type		_ZN34_INTERNAL_1939bfd5_4_k_cu_be028f884cuda3std6ranges3__45__cpo9iter_swapE,@object
	.size		_ZN34_INTERNAL_1939bfd5_4_k_cu_be028f884cuda3std6ranges3__45__cpo9iter_swapE,(_ZN34_INTERNAL_1939bfd5_4_k_cu_be028f884cuda3std3__48unexpectE - _ZN34_INTERNAL_1939bfd5_4_k_cu_be028f884cuda3std6ranges3__45__cpo9iter_swapE)
_ZN34_INTERNAL_1939bfd5_4_k_cu_be028f884cuda3std6ranges3__45__cpo9iter_swapE:
	.zero		1
	.type		_ZN34_INTERNAL_1939bfd5_4_k_cu_be028f884cuda3std3__48unexpectE,@object
	.size		_ZN34_INTERNAL_1939bfd5_4_k_cu_be028f884cuda3std3__48unexpectE,(_ZN34_INTERNAL_1939bfd5_4_k_cu_be028f886thrust24THRUST_300001_SM_1000_NS8cuda_cub3parE - _ZN34_INTERNAL_1939bfd5_4_k_cu_be028f884cuda3std3__48unexpectE)
_ZN34_INTERNAL_1939bfd5_4_k_cu_be028f884cuda3std3__48unexpectE:
	.zero		1
	.type		_ZN34_INTERNAL_1939bfd5_4_k_cu_be028f886thrust24THRUST_300001_SM_1000_NS8cuda_cub3parE,@object
	.size		_ZN34_INTERNAL_1939bfd5_4_k_cu_be028f886thrust24THRUST_300001_SM_1000_NS8cuda_cub3parE,(_ZN34_INTERNAL_1939bfd5_4_k_cu_be028f886thrust24THRUST_300001_SM_1000_NS12placeholders2_4E - _ZN34_INTERNAL_1939bfd5_4_k_cu_be028f886thrust24THRUST_300001_SM_1000_NS8cuda_cub3parE)
_ZN34_INTERNAL_1939bfd5_4_k_cu_be028f886thrust24THRUST_300001_SM_1000_NS8cuda_cub3parE:
	.zero		1
	.type		_ZN34_INTERNAL_1939bfd5_4_k_cu_be028f886thrust24THRUST_300001_SM_1000_NS12placeholders2_4E,@object
	.size		_ZN34_INTERNAL_1939bfd5_4_k_cu_be028f886thrust24THRUST_300001_SM_1000_NS12placeholders2_4E,(_ZN34_INTERNAL_1939bfd5_4_k_cu_be028f884cuda3std3__45__cpo4cendE - _ZN34_INTERNAL_1939bfd5_4_k_cu_be028f886thrust24THRUST_300001_SM_1000_NS12placeholders2_4E)
_ZN34_INTERNAL_1939bfd5_4_k_cu_be028f886thrust24THRUST_300001_SM_1000_NS12placeholders2_4E:
	.zero		1
	.type		_ZN34_INTERNAL_1939bfd5_4_k_cu_be028f884cuda3std3__45__cpo4cendE,@object
	.size		_ZN34_INTERNAL_1939bfd5_4_k_cu_be028f884cuda3std3__45__cpo4cendE,(_ZN34_INTERNAL_1939bfd5_4_k_cu_be028f884cuda3std6ranges3__45__cpo4cendE - _ZN34_INTERNAL_1939bfd5_4_k_cu_be028f884cuda3std3__45__cpo4cendE)
_ZN34_INTERNAL_1939bfd5_4_k_cu_be028f884cuda3std3__45__cpo4cendE:
	.zero		1
	.type		_ZN34_INTERNAL_1939bfd5_4_k_cu_be028f884cuda3std6ranges3__45__cpo4cendE,@object
	.size		_ZN34_INTERNAL_1939bfd5_4_k_cu_be028f884cuda3std6ranges3__45__cpo4cendE,(_ZN34_INTERNAL_1939bfd5_4_k_cu_be028f884cuda3std3__420unreachable_sentinelE - _ZN34_INTERNAL_1939bfd5_4_k_cu_be028f884cuda3std6ranges3__45__cpo4cendE)
_ZN34_INTERNAL_1939bfd5_4_k_cu_be028f884cuda3std6ranges3__45__cpo4cendE:
	.zero		1
	.type		_ZN34_INTERNAL_1939bfd5_4_k_cu_be028f884cuda3std3__420unreachable_sentinelE,@object
	.size		_ZN34_INTERNAL_1939bfd5_4_k_cu_be028f884cuda3std3__420unreachable_sentinelE,(_ZN34_INTERNAL_1939bfd5_4_k_cu_be028f884cuda3std6ranges3__45__cpo5ssizeE - _ZN34_INTERNAL_1939bfd5_4_k_cu_be028f884cuda3std3__420unreachable_sentinelE)
_ZN34_INTERNAL_1939bfd5_4_k_cu_be028f884cuda3std3__420unreachable_sentinelE:
	.zero		1
	.type		_ZN34_INTERNAL_1939bfd5_4_k_cu_be028f884cuda3std6ranges3__45__cpo5ssizeE,@object
	.size		_ZN34_INTERNAL_1939bfd5_4_k_cu_be028f884cuda3std6ranges3__45__cpo5ssizeE,(_ZN34_INTERNAL_1939bfd5_4_k_cu_be028f886thrust24THRUST_300001_SM_1000_NS12placeholders2_8E - _ZN34_INTERNAL_1939bfd5_4_k_cu_be028f884cuda3std6ranges3__45__cpo5ssizeE)
_ZN34_INTERNAL_1939bfd5_4_k_cu_be028f884cuda3std6ranges3__45__cpo5ssizeE:
	.zero		1
	.type		_ZN34_INTERNAL_1939bfd5_4_k_cu_be028f886thrust24THRUST_300001_SM_1000_NS12placeholders2_8E,@object
	.size		_ZN34_INTERNAL_1939bfd5_4_k_cu_be028f886thrust24THRUST_300001_SM_1000_NS12placeholders2_8E,(_ZN34_INTERNAL_1939bfd5_4_k_cu_be028f884cuda3std3__45__cpo5crendE - _ZN34_INTERNAL_1939bfd5_4_k_cu_be028f886thrust24THRUST_300001_SM_1000_NS12placeholders2_8E)
_ZN34_INTERNAL_1939bfd5_4_k_cu_be028f886thrust24THRUST_300001_SM_1000_NS12placeholders2_8E:
	.zero		1
	.type		_ZN34_INTERNAL_1939bfd5_4_k_cu_be028f884cuda3std3__45__cpo5crendE,@object
	.size		_ZN34_INTERNAL_1939bfd5_4_k_cu_be028f884cuda3std3__45__cpo5crendE,(_ZN34_INTERNAL_1939bfd5_4_k_cu_be028f884cuda3std6ranges3__45__cpo4prevE - _ZN34_INTERNAL_1939bfd5_4_k_cu_be028f884cuda3std3__45__cpo5crendE)
_ZN34_INTERNAL_1939bfd5_4_k_cu_be028f884cuda3std3__45__cpo5crendE:
	.zero		1
	.type		_ZN34_INTERNAL_1939bfd5_4_k_cu_be028f884cuda3std6ranges3__45__cpo4prevE,@object
	.size		_ZN34_INTERNAL_1939bfd5_4_k_cu_be028f884cuda3std6ranges3__45__cpo4prevE,(_ZN34_INTERNAL_1939bfd5_4_k_cu_be028f884cuda3std6ranges3__45__cpo9iter_moveE - _ZN34_INTERNAL_1939bfd5_4_k_cu_be028f884cuda3std6ranges3__45__cpo4prevE)
_ZN34_INTERNAL_1939bfd5_4_k_cu_be028f884cuda3std6ranges3__45__cpo4prevE:
	.zero		1
	.type		_ZN34_INTERNAL_1939bfd5_4_k_cu_be028f884cuda3std6ranges3__45__cpo9iter_moveE,@object
	.size		_ZN34_INTERNAL_1939bfd5_4_k_cu_be028f884cuda3std6ranges3__45__cpo9iter_moveE,(_ZN34_INTERNAL_1939bfd5_4_k_cu_be028f886thrust24THRUST_300001_SM_1000_NS6system6detail10sequential3seqE - _ZN34_INTERNAL_1939bfd5_4_k_cu_be028f884cuda3std6ranges3__45__cpo9iter_moveE)
_ZN34_INTERNAL_1939bfd5_4_k_cu_be028f884cuda3std6ranges3__45__cpo9iter_moveE:
	.zero		1
	.type		_ZN34_INTERNAL_1939bfd5_4_k_cu_be028f886thrust24THRUST_300001_SM_1000_NS6system6detail10sequential3seqE,@object
	.size		_ZN34_INTERNAL_1939bfd5_4_k_cu_be028f886thrust24THRUST_300001_SM_1000_NS6system6detail10sequential3seqE,(.L_31 - _ZN34_INTERNAL_1939bfd5_4_k_cu_be028f886thrust24THRUST_300001_SM_1000_NS6system6detail10sequential3seqE)
_ZN34_INTERNAL_1939bfd5_4_k_cu_be028f886thrust24THRUST_300001_SM_1000_NS6system6detail10sequential3seqE:
	.zero		1
.L_31:


//--------------------- .nv.constant0._ZN3cub18CUB_300001_SM_10006detail8for_each13static_kernelINS2_12policy_hub_t12policy_500_tEmN6thrust24THRUST_300001_SM_1000_NS8cuda_cub20__uninitialized_fill7functorINS7_10device_ptrIfEEfEEEEvT0_T1_ --------------------------
	.section	.nv.constant0._ZN3cub18CUB_300001_SM_10006detail8for_each13static_kernelINS2_12policy_hub_t12policy_500_tEmN6thrust24THRUST_300001_SM_1000_NS8cuda_cub20__uninitialized_fill7functorINS7_10device_ptrIfEEfEEEEvT0_T1_,"a",@progbits
	.sectionflags	@""
	.align	4
.nv.constant0._ZN3cub18CUB_300001_SM_10006detail8for_each13static_kernelINS2_12policy_hub_t12policy_500_tEmN6thrust24THRUST_300001_SM_1000_NS8cuda_cub20__uninitialized_fill7functorINS7_10device_ptrIfEEfEEEEvT0_T1_:
	.zero		920


//--------------------- .nv.constant0._ZN3cub18CUB_300001_SM_10006detail11EmptyKernelIvEEvv --------------------------
	.section	.nv.constant0._ZN3cub18CUB_300001_SM_10006detail11EmptyKernelIvEEvv,"a",@progbits
	.sectionflags	@""
	.align	4
.nv.constant0._ZN3cub18CUB_300001_SM_10006detail11EmptyKernelIvEEvv:
	.zero		896


//--------------------- .nv.constant0._Z20kernel_float4_thrustP6float4S0_S0_ --------------------------
	.section	.nv.constant0._Z20kernel_float4_thrustP6float4S0_S0_,"a",@progbits
	.sectionflags	@""
	.align	4
.nv.constant0._Z20kernel_float4_thrustP6float4S0_S0_:
	.zero		920


//--------------------- .nv.constant0._Z20kernel_float2_thrustP6float2S0_S0_ --------------------------
	.section	.nv.constant0._Z20kernel_float2_thrustP6float2S0_S0_,"a",@progbits
	.sectionflags	@""
	.align	4
.nv.constant0._Z20kernel_float2_thrustP6float2S0_S0_:
	.zero		920


//--------------------- .nv.constant0._Z13kernel_float2PfS_S_ --------------------------
	.section	.nv.constant0._Z13kernel_float2PfS_S_,"a",@progbits
	.sectionflags	@""
	.align	4
.nv.constant0._Z13kernel_float2PfS_S_:
	.zero		920


//--------------------- .nv.constant0._Z12kernel_naivePfS_S_ --------------------------
	.section	.nv.constant0._Z12kernel_naivePfS_S_,"a",@progbits
	.sectionflags	@""
	.align	4
.nv.constant0._Z12kernel_naivePfS_S_:
	.zero		920


//--------------------- SYMBOLS --------------------------

	.type		.nv.reservedSmem.offset0,@object
	.size		.nv.reservedSmem.offset0,0x4
